//
// Generated by NVIDIA NVVM Compiler
//
// Compiler Build ID: CL-36424714
// Cuda compilation tools, release 13.0, V13.0.88
// Based on NVVM 20.0.0
//

.version 9.0
.target sm_100
.address_size 64

	// .globl	_Z13regionGrowingPiS_PfS_i
.func  (.param .b64 func_retval0) __internal_accurate_pow
(
	.param .b64 __internal_accurate_pow_param_0
)
;

.visible .entry _Z13regionGrowingPiS_PfS_i(
	.param .u64 .ptr .align 1 _Z13regionGrowingPiS_PfS_i_param_0,
	.param .u64 .ptr .align 1 _Z13regionGrowingPiS_PfS_i_param_1,
	.param .u64 .ptr .align 1 _Z13regionGrowingPiS_PfS_i_param_2,
	.param .u64 .ptr .align 1 _Z13regionGrowingPiS_PfS_i_param_3,
	.param .u32 _Z13regionGrowingPiS_PfS_i_param_4
)
{
	.reg .pred 	%p<196>;
	.reg .b32 	%r<222>;
	.reg .b32 	%f<158>;
	.reg .b64 	%rd<49>;
	.reg .b64 	%fd<91>;

	ld.param.u64 	%rd6, [_Z13regionGrowingPiS_PfS_i_param_0];
	ld.param.u64 	%rd7, [_Z13regionGrowingPiS_PfS_i_param_1];
	ld.param.u64 	%rd8, [_Z13regionGrowingPiS_PfS_i_param_2];
	ld.param.u64 	%rd5, [_Z13regionGrowingPiS_PfS_i_param_3];
	ld.param.u32 	%r66, [_Z13regionGrowingPiS_PfS_i_param_4];
	cvta.to.global.u64 	%rd1, %rd8;
	cvta.to.global.u64 	%rd2, %rd6;
	cvta.to.global.u64 	%rd3, %rd7;
	mov.u32 	%r67, %ctaid.x;
	mov.u32 	%r68, %ntid.x;
	mov.u32 	%r69, %tid.x;
	mad.lo.s32 	%r1, %r67, %r68, %r69;
	mov.u32 	%r70, %ctaid.y;
	mov.u32 	%r71, %ntid.y;
	mov.u32 	%r72, %tid.y;
	mad.lo.s32 	%r73, %r70, %r71, %r72;
	mov.u32 	%r74, %ctaid.z;
	mov.u32 	%r75, %ntid.z;
	mov.u32 	%r76, %tid.z;
	mad.lo.s32 	%r3, %r74, %r75, %r76;
	setp.gt.s32 	%p9, %r1, 511;
	setp.gt.u32 	%p10, %r73, 511;
	or.pred  	%p11, %p9, %p10;
	setp.ge.s32 	%p12, %r3, %r66;
	or.pred  	%p13, %p11, %p12;
	@%p13 bra 	$L__BB0_94;
	shl.b32 	%r4, %r3, 18;
	shl.b32 	%r5, %r73, 9;
	add.s32 	%r77, %r5, %r1;
	add.s32 	%r6, %r77, %r4;
	mul.wide.s32 	%rd9, %r6, 4;
	add.s64 	%rd4, %rd3, %rd9;
	ld.global.u32 	%r78, [%rd4];
	setp.eq.s32 	%p14, %r78, 1;
	@%p14 bra 	$L__BB0_94;
	shr.s32 	%r79, %r6, 31;
	shr.u32 	%r80, %r79, 14;
	add.s32 	%r81, %r6, %r80;
	shr.s32 	%r220, %r81, 18;
	and.b32  	%r82, %r81, -262144;
	sub.s32 	%r83, %r6, %r82;
	shr.s32 	%r84, %r83, 31;
	shr.u32 	%r85, %r84, 23;
	add.s32 	%r86, %r83, %r85;
	shr.s32 	%r8, %r86, 9;
	and.b32  	%r87, %r86, -512;
	add.s32 	%r9, %r82, %r87;
	sub.s32 	%r10, %r6, %r9;
	add.s32 	%r11, %r8, -1;
	add.s32 	%r12, %r10, -1;
	setp.gt.s32 	%p15, %r6, 524287;
	setp.le.s32 	%p16, %r220, %r66;
	and.pred  	%p1, %p15, %p16;
	shl.b32 	%r88, %r11, 9;
	add.s32 	%r89, %r82, %r88;
	add.s32 	%r13, %r8, -2;
	add.s32 	%r14, %r89, -262144;
	not.pred 	%p19, %p1;
	mov.u32 	%r210, %r12;
$L__BB0_3:
	mov.u32 	%r15, %r210;
	setp.gt.u32 	%p17, %r13, 510;
	add.s32 	%r90, %r15, -1;
	setp.gt.u32 	%p18, %r90, 510;
	or.pred  	%p20, %p19, %p18;
	or.pred  	%p21, %p20, %p17;
	@%p21 bra 	$L__BB0_6;
	add.s32 	%r16, %r14, %r15;
	setp.eq.s32 	%p22, %r16, %r6;
	@%p22 bra 	$L__BB0_6;
	mul.wide.u32 	%rd10, %r16, 4;
	add.s64 	%rd11, %rd3, %rd10;
	ld.global.u32 	%r91, [%rd11];
	setp.eq.s32 	%p23, %r91, 1;
	@%p23 bra 	$L__BB0_47;
$L__BB0_6:
	add.s32 	%r210, %r15, 1;
	setp.le.s32 	%p24, %r15, %r10;
	@%p24 bra 	$L__BB0_3;
	add.s32 	%r18, %r9, -262144;
	mov.u32 	%r211, %r12;
$L__BB0_8:
	mov.u32 	%r19, %r211;
	setp.gt.u32 	%p25, %r11, 510;
	add.s32 	%r92, %r19, -1;
	setp.gt.u32 	%p26, %r92, 510;
	or.pred  	%p28, %p19, %p26;
	or.pred  	%p29, %p28, %p25;
	@%p29 bra 	$L__BB0_11;
	add.s32 	%r20, %r18, %r19;
	setp.eq.s32 	%p30, %r20, %r6;
	@%p30 bra 	$L__BB0_11;
	mul.wide.u32 	%rd12, %r20, 4;
	add.s64 	%rd13, %rd3, %rd12;
	ld.global.u32 	%r93, [%rd13];
	setp.eq.s32 	%p31, %r93, 1;
	@%p31 bra 	$L__BB0_47;
$L__BB0_11:
	add.s32 	%r211, %r19, 1;
	setp.le.s32 	%p32, %r19, %r10;
	@%p32 bra 	$L__BB0_8;
	add.s32 	%r22, %r14, 1024;
	mov.u32 	%r212, %r12;
$L__BB0_13:
	mov.u32 	%r23, %r212;
	setp.gt.u32 	%p33, %r8, 510;
	add.s32 	%r94, %r23, -1;
	setp.gt.u32 	%p34, %r94, 510;
	or.pred  	%p36, %p19, %p34;
	or.pred  	%p37, %p36, %p33;
	@%p37 bra 	$L__BB0_16;
	add.s32 	%r24, %r22, %r23;
	setp.eq.s32 	%p38, %r24, %r6;
	@%p38 bra 	$L__BB0_16;
	mul.wide.u32 	%rd14, %r24, 4;
	add.s64 	%rd15, %rd3, %rd14;
	ld.global.u32 	%r95, [%rd15];
	setp.eq.s32 	%p39, %r95, 1;
	@%p39 bra 	$L__BB0_47;
$L__BB0_16:
	add.s32 	%r212, %r23, 1;
	setp.le.s32 	%p40, %r23, %r10;
	@%p40 bra 	$L__BB0_13;
	setp.gt.s32 	%p41, %r6, 262143;
	setp.lt.s32 	%p42, %r220, %r66;
	and.pred  	%p2, %p41, %p42;
	add.s32 	%r26, %r14, 262144;
	not.pred 	%p45, %p2;
	mov.u32 	%r213, %r12;
$L__BB0_18:
	mov.u32 	%r27, %r213;
	add.s32 	%r96, %r27, -1;
	setp.gt.u32 	%p44, %r96, 510;
	or.pred  	%p46, %p45, %p44;
	or.pred  	%p47, %p46, %p17;
	@%p47 bra 	$L__BB0_21;
	add.s32 	%r28, %r26, %r27;
	setp.eq.s32 	%p48, %r28, %r6;
	@%p48 bra 	$L__BB0_21;
	mul.wide.u32 	%rd16, %r28, 4;
	add.s64 	%rd17, %rd3, %rd16;
	ld.global.u32 	%r97, [%rd17];
	setp.eq.s32 	%p49, %r97, 1;
	@%p49 bra 	$L__BB0_47;
$L__BB0_21:
	add.s32 	%r213, %r27, 1;
	setp.le.s32 	%p50, %r27, %r10;
	@%p50 bra 	$L__BB0_18;
	mov.u32 	%r214, %r12;
$L__BB0_23:
	mov.u32 	%r30, %r214;
	setp.gt.u32 	%p51, %r11, 510;
	add.s32 	%r98, %r30, -1;
	setp.gt.u32 	%p52, %r98, 510;
	or.pred  	%p54, %p45, %p52;
	or.pred  	%p55, %p54, %p51;
	@%p55 bra 	$L__BB0_26;
	add.s32 	%r31, %r9, %r30;
	setp.eq.s32 	%p56, %r31, %r6;
	@%p56 bra 	$L__BB0_26;
	mul.wide.u32 	%rd18, %r31, 4;
	add.s64 	%rd19, %rd3, %rd18;
	ld.global.u32 	%r99, [%rd19];
	setp.eq.s32 	%p57, %r99, 1;
	@%p57 bra 	$L__BB0_47;
$L__BB0_26:
	add.s32 	%r214, %r30, 1;
	setp.le.s32 	%p58, %r30, %r10;
	@%p58 bra 	$L__BB0_23;
	add.s32 	%r33, %r14, 263168;
	mov.u32 	%r215, %r12;
$L__BB0_28:
	mov.u32 	%r34, %r215;
	setp.gt.u32 	%p59, %r8, 510;
	add.s32 	%r100, %r34, -1;
	setp.gt.u32 	%p60, %r100, 510;
	or.pred  	%p62, %p45, %p60;
	or.pred  	%p63, %p62, %p59;
	@%p63 bra 	$L__BB0_31;
	add.s32 	%r35, %r33, %r34;
	setp.eq.s32 	%p64, %r35, %r6;
	@%p64 bra 	$L__BB0_31;
	mul.wide.u32 	%rd20, %r35, 4;
	add.s64 	%rd21, %rd3, %rd20;
	ld.global.u32 	%r101, [%rd21];
	setp.eq.s32 	%p65, %r101, 1;
	@%p65 bra 	$L__BB0_47;
$L__BB0_31:
	add.s32 	%r215, %r34, 1;
	setp.le.s32 	%p66, %r34, %r10;
	@%p66 bra 	$L__BB0_28;
	add.s32 	%r102, %r220, 1;
	setp.gt.s32 	%p67, %r6, -262144;
	setp.lt.s32 	%p68, %r102, %r66;
	and.pred  	%p3, %p67, %p68;
	add.s32 	%r37, %r14, 524288;
	not.pred 	%p71, %p3;
	mov.u32 	%r216, %r12;
$L__BB0_33:
	mov.u32 	%r38, %r216;
	setp.gt.u32 	%p69, %r13, 510;
	add.s32 	%r103, %r38, -1;
	setp.gt.u32 	%p70, %r103, 510;
	or.pred  	%p72, %p71, %p70;
	or.pred  	%p73, %p72, %p69;
	@%p73 bra 	$L__BB0_36;
	add.s32 	%r39, %r37, %r38;
	setp.eq.s32 	%p74, %r39, %r6;
	@%p74 bra 	$L__BB0_36;
	mul.wide.u32 	%rd22, %r39, 4;
	add.s64 	%rd23, %rd3, %rd22;
	ld.global.u32 	%r104, [%rd23];
	setp.eq.s32 	%p75, %r104, 1;
	@%p75 bra 	$L__BB0_47;
$L__BB0_36:
	add.s32 	%r216, %r38, 1;
	setp.le.s32 	%p76, %r38, %r10;
	@%p76 bra 	$L__BB0_33;
	add.s32 	%r41, %r9, 262144;
	mov.u32 	%r217, %r12;
$L__BB0_38:
	mov.u32 	%r42, %r217;
	add.s32 	%r105, %r42, -1;
	setp.gt.u32 	%p78, %r105, 510;
	or.pred  	%p80, %p71, %p78;
	or.pred  	%p81, %p80, %p51;
	@%p81 bra 	$L__BB0_41;
	add.s32 	%r43, %r41, %r42;
	setp.eq.s32 	%p82, %r43, %r6;
	@%p82 bra 	$L__BB0_41;
	mul.wide.u32 	%rd24, %r43, 4;
	add.s64 	%rd25, %rd3, %rd24;
	ld.global.u32 	%r106, [%rd25];
	setp.eq.s32 	%p83, %r106, 1;
	@%p83 bra 	$L__BB0_47;
$L__BB0_41:
	add.s32 	%r217, %r42, 1;
	setp.le.s32 	%p84, %r42, %r10;
	@%p84 bra 	$L__BB0_38;
	add.s32 	%r45, %r14, 525312;
	mov.u32 	%r218, %r12;
$L__BB0_43:
	mov.u32 	%r46, %r218;
	setp.gt.u32 	%p85, %r8, 510;
	add.s32 	%r107, %r46, -1;
	setp.gt.u32 	%p86, %r107, 510;
	or.pred  	%p88, %p71, %p86;
	or.pred  	%p89, %p88, %p85;
	@%p89 bra 	$L__BB0_46;
	add.s32 	%r47, %r45, %r46;
	setp.eq.s32 	%p90, %r47, %r6;
	@%p90 bra 	$L__BB0_46;
	mul.wide.u32 	%rd26, %r47, 4;
	add.s64 	%rd27, %rd3, %rd26;
	ld.global.u32 	%r108, [%rd27];
	setp.eq.s32 	%p91, %r108, 1;
	@%p91 bra 	$L__BB0_47;
$L__BB0_46:
	add.s32 	%r218, %r46, 1;
	setp.gt.s32 	%p195, %r46, %r10;
	@%p195 bra 	$L__BB0_94;
	bra.uni 	$L__BB0_43;
$L__BB0_47:
	add.s64 	%rd29, %rd2, %rd9;
	ld.global.u32 	%r110, [%rd29];
	min.s32 	%r111, %r110, 100;
	max.s32 	%r112, %r111, -1024;
	add.s32 	%r113, %r112, 1024;
	cvt.rn.f32.u32 	%f1, %r113;
	add.s32 	%r49, %r10, -2;
	add.s32 	%r114, %r1, %r4;
	add.s32 	%r115, %r114, %r5;
	add.s32 	%r219, %r115, -262657;
	mov.f32 	%f123, 0f3F800000;
	mov.f32 	%f125, 0f00000000;
	mov.b32 	%r221, -1;
	mov.f32 	%f124, %f125;
	mov.f32 	%f122, %f125;
$L__BB0_48:
	setp.gt.u32 	%p92, %r49, 510;
	setp.lt.u32 	%p93, %r13, 511;
	add.s32 	%r116, %r220, -1;
	setp.gt.s32 	%p94, %r116, 0;
	setp.lt.s32 	%p95, %r116, %r66;
	and.pred  	%p4, %p94, %p95;
	and.pred  	%p5, %p4, %p93;
	not.pred 	%p96, %p5;
	or.pred  	%p97, %p96, %p92;
	@%p97 bra 	$L__BB0_50;
	mul.wide.u32 	%rd30, %r219, 4;
	add.s64 	%rd31, %rd2, %rd30;
	ld.global.u32 	%r117, [%rd31];
	min.s32 	%r118, %r117, 100;
	max.s32 	%r119, %r118, -1024;
	add.s32 	%r120, %r119, 1024;
	cvt.rn.f32.u32 	%f90, %r120;
	div.rn.f32 	%f91, %f90, 0f448C8000;
	add.f32 	%f124, %f124, %f91;
	setp.lt.f32 	%p98, %f91, %f123;
	selp.f32 	%f123, %f91, %f123, %p98;
	setp.gt.f32 	%p99, %f91, %f122;
	selp.f32 	%f122, %f91, %f122, %p99;
	add.f32 	%f125, %f125, 0f3F800000;
$L__BB0_50:
	setp.gt.u32 	%p100, %r12, 510;
	or.pred  	%p102, %p96, %p100;
	@%p102 bra 	$L__BB0_52;
	add.s32 	%r121, %r219, 1;
	mul.wide.u32 	%rd32, %r121, 4;
	add.s64 	%rd33, %rd2, %rd32;
	ld.global.u32 	%r122, [%rd33];
	min.s32 	%r123, %r122, 100;
	max.s32 	%r124, %r123, -1024;
	add.s32 	%r125, %r124, 1024;
	cvt.rn.f32.u32 	%f92, %r125;
	div.rn.f32 	%f93, %f92, 0f448C8000;
	add.f32 	%f124, %f124, %f93;
	setp.lt.f32 	%p103, %f93, %f123;
	selp.f32 	%f123, %f93, %f123, %p103;
	setp.gt.f32 	%p104, %f93, %f122;
	selp.f32 	%f122, %f93, %f122, %p104;
	add.f32 	%f125, %f125, 0f3F800000;
$L__BB0_52:
	setp.gt.u32 	%p105, %r10, 510;
	or.pred  	%p107, %p96, %p105;
	@%p107 bra 	$L__BB0_54;
	add.s32 	%r126, %r219, 1;
	mul.wide.u32 	%rd34, %r126, 4;
	add.s64 	%rd35, %rd2, %rd34;
	ld.global.u32 	%r127, [%rd35+4];
	min.s32 	%r128, %r127, 100;
	max.s32 	%r129, %r128, -1024;
	add.s32 	%r130, %r129, 1024;
	cvt.rn.f32.u32 	%f94, %r130;
	div.rn.f32 	%f95, %f94, 0f448C8000;
	add.f32 	%f124, %f124, %f95;
	setp.lt.f32 	%p108, %f95, %f123;
	selp.f32 	%f123, %f95, %f123, %p108;
	setp.gt.f32 	%p109, %f95, %f122;
	selp.f32 	%f122, %f95, %f122, %p109;
	add.f32 	%f125, %f125, 0f3F800000;
$L__BB0_54:
	setp.lt.u32 	%p110, %r11, 511;
	setp.gt.u32 	%p111, %r49, 510;
	and.pred  	%p6, %p4, %p110;
	not.pred 	%p112, %p6;
	or.pred  	%p113, %p112, %p111;
	@%p113 bra 	$L__BB0_56;
	add.s32 	%r131, %r219, 512;
	mul.wide.u32 	%rd36, %r131, 4;
	add.s64 	%rd37, %rd2, %rd36;
	ld.global.u32 	%r132, [%rd37];
	min.s32 	%r133, %r132, 100;
	max.s32 	%r134, %r133, -1024;
	add.s32 	%r135, %r134, 1024;
	cvt.rn.f32.u32 	%f96, %r135;
	div.rn.f32 	%f97, %f96, 0f448C8000;
	add.f32 	%f124, %f124, %f97;
	setp.lt.f32 	%p114, %f97, %f123;
	selp.f32 	%f123, %f97, %f123, %p114;
	setp.gt.f32 	%p115, %f97, %f122;
	selp.f32 	%f122, %f97, %f122, %p115;
	add.f32 	%f125, %f125, 0f3F800000;
$L__BB0_56:
	setp.gt.u32 	%p116, %r12, 510;
	or.pred  	%p118, %p112, %p116;
	@%p118 bra 	$L__BB0_58;
	add.s32 	%r136, %r219, 513;
	mul.wide.u32 	%rd38, %r136, 4;
	add.s64 	%rd39, %rd2, %rd38;
	ld.global.u32 	%r137, [%rd39];
	min.s32 	%r138, %r137, 100;
	max.s32 	%r139, %r138, -1024;
	add.s32 	%r140, %r139, 1024;
	cvt.rn.f32.u32 	%f98, %r140;
	div.rn.f32 	%f99, %f98, 0f448C8000;
	add.f32 	%f124, %f124, %f99;
	setp.lt.f32 	%p119, %f99, %f123;
	selp.f32 	%f123, %f99, %f123, %p119;
	setp.gt.f32 	%p120, %f99, %f122;
	selp.f32 	%f122, %f99, %f122, %p120;
	add.f32 	%f125, %f125, 0f3F800000;
$L__BB0_58:
	setp.gt.u32 	%p121, %r10, 510;
	or.pred  	%p123, %p112, %p121;
	@%p123 bra 	$L__BB0_60;
	add.s32 	%r141, %r219, 513;
	mul.wide.u32 	%rd40, %r141, 4;
	add.s64 	%rd41, %rd2, %rd40;
	ld.global.u32 	%r142, [%rd41+4];
	min.s32 	%r143, %r142, 100;
	max.s32 	%r144, %r143, -1024;
	add.s32 	%r145, %r144, 1024;
	cvt.rn.f32.u32 	%f100, %r145;
	div.rn.f32 	%f101, %f100, 0f448C8000;
	add.f32 	%f124, %f124, %f101;
	setp.lt.f32 	%p124, %f101, %f123;
	selp.f32 	%f123, %f101, %f123, %p124;
	setp.gt.f32 	%p125, %f101, %f122;
	selp.f32 	%f122, %f101, %f122, %p125;
	add.f32 	%f125, %f125, 0f3F800000;
$L__BB0_60:
	setp.lt.u32 	%p126, %r8, 511;
	setp.gt.u32 	%p127, %r49, 510;
	and.pred  	%p7, %p4, %p126;
	not.pred 	%p128, %p7;
	or.pred  	%p129, %p128, %p127;
	@%p129 bra 	$L__BB0_62;
	add.s32 	%r146, %r219, 1024;
	mul.wide.u32 	%rd42, %r146, 4;
	add.s64 	%rd43, %rd2, %rd42;
	ld.global.u32 	%r147, [%rd43];
	min.s32 	%r148, %r147, 100;
	max.s32 	%r149, %r148, -1024;
	add.s32 	%r150, %r149, 1024;
	cvt.rn.f32.u32 	%f102, %r150;
	div.rn.f32 	%f103, %f102, 0f448C8000;
	add.f32 	%f124, %f124, %f103;
	setp.lt.f32 	%p130, %f103, %f123;
	selp.f32 	%f123, %f103, %f123, %p130;
	setp.gt.f32 	%p131, %f103, %f122;
	selp.f32 	%f122, %f103, %f122, %p131;
	add.f32 	%f125, %f125, 0f3F800000;
$L__BB0_62:
	setp.gt.u32 	%p132, %r12, 510;
	or.pred  	%p134, %p128, %p132;
	@%p134 bra 	$L__BB0_64;
	add.s32 	%r151, %r219, 1025;
	mul.wide.u32 	%rd44, %r151, 4;
	add.s64 	%rd45, %rd2, %rd44;
	ld.global.u32 	%r152, [%rd45];
	min.s32 	%r153, %r152, 100;
	max.s32 	%r154, %r153, -1024;
	add.s32 	%r155, %r154, 1024;
	cvt.rn.f32.u32 	%f104, %r155;
	div.rn.f32 	%f105, %f104, 0f448C8000;
	add.f32 	%f124, %f124, %f105;
	setp.lt.f32 	%p135, %f105, %f123;
	selp.f32 	%f123, %f105, %f123, %p135;
	setp.gt.f32 	%p136, %f105, %f122;
	selp.f32 	%f122, %f105, %f122, %p136;
	add.f32 	%f125, %f125, 0f3F800000;
$L__BB0_64:
	setp.gt.u32 	%p137, %r10, 510;
	or.pred  	%p139, %p128, %p137;
	@%p139 bra 	$L__BB0_66;
	add.s32 	%r156, %r219, 1025;
	mul.wide.u32 	%rd46, %r156, 4;
	add.s64 	%rd47, %rd2, %rd46;
	ld.global.u32 	%r157, [%rd47+4];
	min.s32 	%r158, %r157, 100;
	max.s32 	%r159, %r158, -1024;
	add.s32 	%r160, %r159, 1024;
	cvt.rn.f32.u32 	%f106, %r160;
	div.rn.f32 	%f107, %f106, 0f448C8000;
	add.f32 	%f124, %f124, %f107;
	setp.lt.f32 	%p140, %f107, %f123;
	selp.f32 	%f123, %f107, %f123, %p140;
	setp.gt.f32 	%p141, %f107, %f122;
	selp.f32 	%f122, %f107, %f122, %p141;
	add.f32 	%f125, %f125, 0f3F800000;
$L__BB0_66:
	add.s32 	%r221, %r221, 1;
	add.s32 	%r220, %r220, 1;
	add.s32 	%r219, %r219, 262144;
	setp.ne.s32 	%p142, %r221, 2;
	@%p142 bra 	$L__BB0_48;
	div.rn.f32 	%f78, %f124, %f125;
	mov.f64 	%fd31, 0d4000000000000000;
	{
	.reg .b32 %temp; 
	mov.b64 	{%temp, %r57}, %fd31;
	}
	and.b32  	%r58, %r57, 2146435072;
	setp.eq.s32 	%p143, %r58, 1062207488;
	setp.lt.s32 	%p145, %r57, 0;
	selp.b32 	%r59, 0, 2146435072, %p145;
	and.b32  	%r161, %r57, 2147483647;
	setp.ne.s32 	%p146, %r161, 1071644672;
	and.pred  	%p8, %p143, %p146;
	or.b32  	%r60, %r59, -2147483648;
	ld.global.f32 	%f108, [%rd1];
	div.rn.f32 	%f109, %f1, 0f448C8000;
	sub.f32 	%f79, %f109, %f108;
	cvt.f64.f32 	%fd1, %f79;
	{
	.reg .b32 %temp; 
	mov.b64 	{%temp, %r61}, %fd1;
	}
	abs.f64 	%fd2, %fd1;
	{ // callseq 0, 0
	.param .b64 param0;
	st.param.f64 	[param0], %fd2;
	.param .b64 retval0;
	call.uni (retval0), 
	__internal_accurate_pow, 
	(
	param0
	);
	ld.param.f64 	%fd32, [retval0];
	} // callseq 0
	setp.lt.s32 	%p147, %r61, 0;
	neg.f64 	%fd34, %fd32;
	selp.f64 	%fd35, %fd34, %fd32, %p143;
	selp.f64 	%fd36, %fd35, %fd32, %p147;
	setp.eq.f32 	%p148, %f79, 0f00000000;
	selp.b32 	%r162, %r61, 0, %p143;
	or.b32  	%r163, %r162, 2146435072;
	selp.b32 	%r164, %r163, %r162, %p145;
	mov.b32 	%r165, 0;
	mov.b64 	%fd37, {%r165, %r164};
	selp.f64 	%fd86, %fd37, %fd36, %p148;
	add.f64 	%fd38, %fd1, 0d4000000000000000;
	{
	.reg .b32 %temp; 
	mov.b64 	{%temp, %r166}, %fd38;
	}
	and.b32  	%r167, %r166, 2146435072;
	setp.ne.s32 	%p149, %r167, 2146435072;
	@%p149 bra 	$L__BB0_72;
	setp.num.f32 	%p150, %f79, %f79;
	@%p150 bra 	$L__BB0_70;
	mov.f64 	%fd39, 0d4000000000000000;
	add.rn.f64 	%fd86, %fd1, %fd39;
	bra.uni 	$L__BB0_72;
$L__BB0_70:
	setp.neu.f64 	%p151, %fd2, 0d7FF0000000000000;
	@%p151 bra 	$L__BB0_72;
	setp.lt.s32 	%p152, %r61, 0;
	selp.b32 	%r168, %r60, %r59, %p8;
	selp.b32 	%r169, %r168, %r59, %p152;
	mov.b32 	%r170, 0;
	mov.b64 	%fd86, {%r170, %r169};
$L__BB0_72:
	setp.lt.s32 	%p153, %r57, 0;
	setp.eq.s32 	%p154, %r58, 1062207488;
	setp.eq.f32 	%p156, %f79, 0f3F800000;
	add.f64 	%fd40, %fd86, 0d0000000000000000;
	cvt.rn.f32.f64 	%f110, %fd40;
	selp.f32 	%f80, 0f3F800000, %f110, %p156;
	ld.global.f32 	%f111, [%rd1+4];
	sub.f32 	%f81, %f78, %f111;
	cvt.f64.f32 	%fd7, %f81;
	{
	.reg .b32 %temp; 
	mov.b64 	{%temp, %r62}, %fd7;
	}
	abs.f64 	%fd8, %fd7;
	{ // callseq 1, 0
	.param .b64 param0;
	st.param.f64 	[param0], %fd8;
	.param .b64 retval0;
	call.uni (retval0), 
	__internal_accurate_pow, 
	(
	param0
	);
	ld.param.f64 	%fd41, [retval0];
	} // callseq 1
	setp.lt.s32 	%p157, %r62, 0;
	neg.f64 	%fd43, %fd41;
	selp.f64 	%fd44, %fd43, %fd41, %p154;
	selp.f64 	%fd45, %fd44, %fd41, %p157;
	setp.eq.f32 	%p158, %f81, 0f00000000;
	selp.b32 	%r171, %r62, 0, %p154;
	or.b32  	%r172, %r171, 2146435072;
	selp.b32 	%r173, %r172, %r171, %p153;
	mov.b32 	%r174, 0;
	mov.b64 	%fd46, {%r174, %r173};
	selp.f64 	%fd87, %fd46, %fd45, %p158;
	add.f64 	%fd47, %fd7, 0d4000000000000000;
	{
	.reg .b32 %temp; 
	mov.b64 	{%temp, %r175}, %fd47;
	}
	and.b32  	%r176, %r175, 2146435072;
	setp.ne.s32 	%p159, %r176, 2146435072;
	@%p159 bra 	$L__BB0_77;
	setp.nan.f32 	%p160, %f81, %f81;
	@%p160 bra 	$L__BB0_76;
	setp.neu.f64 	%p161, %fd8, 0d7FF0000000000000;
	@%p161 bra 	$L__BB0_77;
	setp.lt.s32 	%p162, %r62, 0;
	selp.b32 	%r177, %r60, %r59, %p8;
	selp.b32 	%r178, %r177, %r59, %p162;
	mov.b32 	%r179, 0;
	mov.b64 	%fd87, {%r179, %r178};
	bra.uni 	$L__BB0_77;
$L__BB0_76:
	mov.f64 	%fd48, 0d4000000000000000;
	add.rn.f64 	%fd87, %fd7, %fd48;
$L__BB0_77:
	setp.lt.s32 	%p163, %r57, 0;
	setp.eq.s32 	%p164, %r58, 1062207488;
	setp.eq.f32 	%p166, %f81, 0f3F800000;
	selp.f64 	%fd49, 0d3FF0000000000000, %fd87, %p166;
	cvt.f64.f32 	%fd50, %f80;
	add.f64 	%fd51, %fd49, %fd50;
	cvt.rn.f32.f64 	%f82, %fd51;
	ld.global.f32 	%f112, [%rd1+8];
	sub.f32 	%f83, %f123, %f112;
	cvt.f64.f32 	%fd13, %f83;
	{
	.reg .b32 %temp; 
	mov.b64 	{%temp, %r63}, %fd13;
	}
	abs.f64 	%fd14, %fd13;
	{ // callseq 2, 0
	.param .b64 param0;
	st.param.f64 	[param0], %fd14;
	.param .b64 retval0;
	call.uni (retval0), 
	__internal_accurate_pow, 
	(
	param0
	);
	ld.param.f64 	%fd52, [retval0];
	} // callseq 2
	setp.lt.s32 	%p167, %r63, 0;
	neg.f64 	%fd54, %fd52;
	selp.f64 	%fd55, %fd54, %fd52, %p164;
	selp.f64 	%fd56, %fd55, %fd52, %p167;
	setp.eq.f32 	%p168, %f83, 0f00000000;
	selp.b32 	%r180, %r63, 0, %p164;
	or.b32  	%r181, %r180, 2146435072;
	selp.b32 	%r182, %r181, %r180, %p163;
	mov.b32 	%r183, 0;
	mov.b64 	%fd57, {%r183, %r182};
	selp.f64 	%fd88, %fd57, %fd56, %p168;
	add.f64 	%fd58, %fd13, 0d4000000000000000;
	{
	.reg .b32 %temp; 
	mov.b64 	{%temp, %r184}, %fd58;
	}
	and.b32  	%r185, %r184, 2146435072;
	setp.ne.s32 	%p169, %r185, 2146435072;
	@%p169 bra 	$L__BB0_82;
	setp.nan.f32 	%p170, %f83, %f83;
	@%p170 bra 	$L__BB0_81;
	setp.neu.f64 	%p171, %fd14, 0d7FF0000000000000;
	@%p171 bra 	$L__BB0_82;
	setp.lt.s32 	%p172, %r63, 0;
	selp.b32 	%r186, %r60, %r59, %p8;
	selp.b32 	%r187, %r186, %r59, %p172;
	mov.b32 	%r188, 0;
	mov.b64 	%fd88, {%r188, %r187};
	bra.uni 	$L__BB0_82;
$L__BB0_81:
	mov.f64 	%fd59, 0d4000000000000000;
	add.rn.f64 	%fd88, %fd13, %fd59;
$L__BB0_82:
	setp.lt.s32 	%p173, %r57, 0;
	setp.eq.s32 	%p174, %r58, 1062207488;
	setp.eq.f32 	%p176, %f83, 0f3F800000;
	selp.f64 	%fd60, 0d3FF0000000000000, %fd88, %p176;
	cvt.f64.f32 	%fd61, %f82;
	add.f64 	%fd62, %fd60, %fd61;
	cvt.rn.f32.f64 	%f84, %fd62;
	ld.global.f32 	%f113, [%rd1+12];
	sub.f32 	%f85, %f122, %f113;
	cvt.f64.f32 	%fd19, %f85;
	{
	.reg .b32 %temp; 
	mov.b64 	{%temp, %r64}, %fd19;
	}
	abs.f64 	%fd20, %fd19;
	{ // callseq 3, 0
	.param .b64 param0;
	st.param.f64 	[param0], %fd20;
	.param .b64 retval0;
	call.uni (retval0), 
	__internal_accurate_pow, 
	(
	param0
	);
	ld.param.f64 	%fd63, [retval0];
	} // callseq 3
	setp.lt.s32 	%p177, %r64, 0;
	neg.f64 	%fd65, %fd63;
	selp.f64 	%fd66, %fd65, %fd63, %p174;
	selp.f64 	%fd67, %fd66, %fd63, %p177;
	setp.eq.f32 	%p178, %f85, 0f00000000;
	selp.b32 	%r189, %r64, 0, %p174;
	or.b32  	%r190, %r189, 2146435072;
	selp.b32 	%r191, %r190, %r189, %p173;
	mov.b32 	%r192, 0;
	mov.b64 	%fd68, {%r192, %r191};
	selp.f64 	%fd89, %fd68, %fd67, %p178;
	add.f64 	%fd69, %fd19, 0d4000000000000000;
	{
	.reg .b32 %temp; 
	mov.b64 	{%temp, %r193}, %fd69;
	}
	and.b32  	%r194, %r193, 2146435072;
	setp.ne.s32 	%p179, %r194, 2146435072;
	@%p179 bra 	$L__BB0_87;
	setp.nan.f32 	%p180, %f85, %f85;
	@%p180 bra 	$L__BB0_86;
	setp.neu.f64 	%p181, %fd20, 0d7FF0000000000000;
	@%p181 bra 	$L__BB0_87;
	setp.lt.s32 	%p182, %r64, 0;
	selp.b32 	%r195, %r60, %r59, %p8;
	selp.b32 	%r196, %r195, %r59, %p182;
	mov.b32 	%r197, 0;
	mov.b64 	%fd89, {%r197, %r196};
	bra.uni 	$L__BB0_87;
$L__BB0_86:
	mov.f64 	%fd70, 0d4000000000000000;
	add.rn.f64 	%fd89, %fd19, %fd70;
$L__BB0_87:
	setp.lt.s32 	%p183, %r57, 0;
	setp.eq.s32 	%p184, %r58, 1062207488;
	setp.eq.f32 	%p186, %f85, 0f3F800000;
	selp.f64 	%fd71, 0d3FF0000000000000, %fd89, %p186;
	cvt.f64.f32 	%fd72, %f84;
	add.f64 	%fd73, %fd71, %fd72;
	cvt.rn.f32.f64 	%f86, %fd73;
	ld.global.f32 	%f114, [%rd1+16];
	mov.f32 	%f115, 0f00000000;
	sub.f32 	%f87, %f115, %f114;
	cvt.f64.f32 	%fd25, %f87;
	{
	.reg .b32 %temp; 
	mov.b64 	{%temp, %r65}, %fd25;
	}
	abs.f64 	%fd26, %fd25;
	{ // callseq 4, 0
	.param .b64 param0;
	st.param.f64 	[param0], %fd26;
	.param .b64 retval0;
	call.uni (retval0), 
	__internal_accurate_pow, 
	(
	param0
	);
	ld.param.f64 	%fd74, [retval0];
	} // callseq 4
	setp.lt.s32 	%p187, %r65, 0;
	neg.f64 	%fd76, %fd74;
	selp.f64 	%fd77, %fd76, %fd74, %p184;
	selp.f64 	%fd78, %fd77, %fd74, %p187;
	setp.eq.f32 	%p188, %f87, 0f00000000;
	selp.b32 	%r198, %r65, 0, %p184;
	or.b32  	%r199, %r198, 2146435072;
	selp.b32 	%r200, %r199, %r198, %p183;
	mov.b32 	%r201, 0;
	mov.b64 	%fd79, {%r201, %r200};
	selp.f64 	%fd90, %fd79, %fd78, %p188;
	add.f64 	%fd80, %fd25, 0d4000000000000000;
	{
	.reg .b32 %temp; 
	mov.b64 	{%temp, %r202}, %fd80;
	}
	and.b32  	%r203, %r202, 2146435072;
	setp.ne.s32 	%p189, %r203, 2146435072;
	@%p189 bra 	$L__BB0_92;
	setp.nan.f32 	%p190, %f87, %f87;
	@%p190 bra 	$L__BB0_91;
	setp.neu.f64 	%p191, %fd26, 0d7FF0000000000000;
	@%p191 bra 	$L__BB0_92;
	setp.lt.s32 	%p192, %r65, 0;
	selp.b32 	%r204, %r60, %r59, %p8;
	selp.b32 	%r205, %r204, %r59, %p192;
	mov.b32 	%r206, 0;
	mov.b64 	%fd90, {%r206, %r205};
	bra.uni 	$L__BB0_92;
$L__BB0_91:
	mov.f64 	%fd81, 0d4000000000000000;
	add.rn.f64 	%fd90, %fd25, %fd81;
$L__BB0_92:
	setp.eq.f32 	%p193, %f87, 0f3F800000;
	selp.f64 	%fd82, 0d3FF0000000000000, %fd90, %p193;
	cvt.f64.f32 	%fd83, %f86;
	add.f64 	%fd84, %fd82, %fd83;
	cvt.rn.f32.f64 	%f116, %fd84;
	sqrt.rn.f32 	%f117, %f116;
	cvt.f64.f32 	%fd85, %f117;
	setp.geu.f64 	%p194, %fd85, 0d3FECCCCCCCCCCCCD;
	@%p194 bra 	$L__BB0_94;
	cvta.to.global.u64 	%rd48, %rd5;
	mov.b32 	%r207, 1;
	st.global.u32 	[%rd4], %r207;
	ld.global.u32 	%r208, [%rd48];
	add.s32 	%r209, %r208, 1;
	st.global.u32 	[%rd48], %r209;
$L__BB0_94:
	ret;

}
	// .globl	_Z10regionMaskPiS_i
.visible .entry _Z10regionMaskPiS_i(
	.param .u64 .ptr .align 1 _Z10regionMaskPiS_i_param_0,
	.param .u64 .ptr .align 1 _Z10regionMaskPiS_i_param_1,
	.param .u32 _Z10regionMaskPiS_i_param_2
)
{
	.reg .pred 	%p<7>;
	.reg .b32 	%r<22>;
	.reg .b64 	%rd<9>;

	ld.param.u64 	%rd2, [_Z10regionMaskPiS_i_param_0];
	ld.param.u64 	%rd3, [_Z10regionMaskPiS_i_param_1];
	ld.param.u32 	%r5, [_Z10regionMaskPiS_i_param_2];
	mov.u32 	%r6, %ctaid.x;
	mov.u32 	%r7, %ntid.x;
	mov.u32 	%r8, %tid.x;
	mad.lo.s32 	%r1, %r6, %r7, %r8;
	mov.u32 	%r9, %ctaid.y;
	mov.u32 	%r10, %ntid.y;
	mov.u32 	%r11, %tid.y;
	mad.lo.s32 	%r12, %r9, %r10, %r11;
	mov.u32 	%r13, %ctaid.z;
	mov.u32 	%r14, %ntid.z;
	mov.u32 	%r15, %tid.z;
	mad.lo.s32 	%r3, %r13, %r14, %r15;
	setp.gt.s32 	%p1, %r1, 511;
	setp.gt.u32 	%p2, %r12, 511;
	or.pred  	%p3, %p1, %p2;
	setp.ge.s32 	%p4, %r3, %r5;
	or.pred  	%p5, %p3, %p4;
	@%p5 bra 	$L__BB1_4;
	cvta.to.global.u64 	%rd4, %rd3;
	shl.b32 	%r16, %r3, 18;
	shl.b32 	%r17, %r12, 9;
	add.s32 	%r18, %r17, %r1;
	add.s32 	%r4, %r18, %r16;
	mul.wide.s32 	%rd5, %r4, 4;
	add.s64 	%rd1, %rd4, %rd5;
	ld.global.u32 	%r19, [%rd1];
	setp.ne.s32 	%p6, %r19, 0;
	@%p6 bra 	$L__BB1_3;
	mov.b32 	%r21, -1024;
	st.global.u32 	[%rd1], %r21;
	bra.uni 	$L__BB1_4;
$L__BB1_3:
	cvta.to.global.u64 	%rd6, %rd2;
	add.s64 	%rd8, %rd6, %rd5;
	ld.global.u32 	%r20, [%rd8];
	st.global.u32 	[%rd1], %r20;
$L__BB1_4:
	ret;

}
.func  (.param .b64 func_retval0) __internal_accurate_pow(
	.param .b64 __internal_accurate_pow_param_0
)
{
	.reg .pred 	%p<8>;
	.reg .b32 	%r<49>;
	.reg .b32 	%f<3>;
	.reg .b64 	%fd<109>;

	ld.param.f64 	%fd10, [__internal_accurate_pow_param_0];
	{
	.reg .b32 %temp; 
	mov.b64 	{%temp, %r46}, %fd10;
	}
	{
	.reg .b32 %temp; 
	mov.b64 	{%r45, %temp}, %fd10;
	}
	shr.u32 	%r47, %r46, 20;
	setp.gt.u32 	%p1, %r46, 1048575;
	@%p1 bra 	$L__BB2_2;
	mul.f64 	%fd11, %fd10, 0d4350000000000000;
	{
	.reg .b32 %temp; 
	mov.b64 	{%temp, %r46}, %fd11;
	}
	{
	.reg .b32 %temp; 
	mov.b64 	{%r45, %temp}, %fd11;
	}
	shr.u32 	%r16, %r46, 20;
	add.s32 	%r47, %r16, -54;
$L__BB2_2:
	add.s32 	%r48, %r47, -1023;
	and.b32  	%r17, %r46, -2146435073;
	or.b32  	%r18, %r17, 1072693248;
	mov.b64 	%fd107, {%r45, %r18};
	setp.lt.u32 	%p2, %r18, 1073127583;
	@%p2 bra 	$L__BB2_4;
	{
	.reg .b32 %temp; 
	mov.b64 	{%r19, %temp}, %fd107;
	}
	{
	.reg .b32 %temp; 
	mov.b64 	{%temp, %r20}, %fd107;
	}
	add.s32 	%r21, %r20, -1048576;
	mov.b64 	%fd107, {%r19, %r21};
	add.s32 	%r48, %r47, -1022;
$L__BB2_4:
	add.f64 	%fd12, %fd107, 0dBFF0000000000000;
	add.f64 	%fd13, %fd107, 0d3FF0000000000000;
	rcp.approx.ftz.f64 	%fd14, %fd13;
	neg.f64 	%fd15, %fd13;
	fma.rn.f64 	%fd16, %fd15, %fd14, 0d3FF0000000000000;
	fma.rn.f64 	%fd17, %fd16, %fd16, %fd16;
	fma.rn.f64 	%fd18, %fd17, %fd14, %fd14;
	mul.f64 	%fd19, %fd12, %fd18;
	fma.rn.f64 	%fd20, %fd12, %fd18, %fd19;
	mul.f64 	%fd21, %fd20, %fd20;
	fma.rn.f64 	%fd22, %fd21, 0d3EB0F5FF7D2CAFE2, 0d3ED0F5D241AD3B5A;
	fma.rn.f64 	%fd23, %fd22, %fd21, 0d3EF3B20A75488A3F;
	fma.rn.f64 	%fd24, %fd23, %fd21, 0d3F1745CDE4FAECD5;
	fma.rn.f64 	%fd25, %fd24, %fd21, 0d3F3C71C7258A578B;
	fma.rn.f64 	%fd26, %fd25, %fd21, 0d3F6249249242B910;
	fma.rn.f64 	%fd27, %fd26, %fd21, 0d3F89999999999DFB;
	sub.f64 	%fd28, %fd12, %fd20;
	add.f64 	%fd29, %fd28, %fd28;
	neg.f64 	%fd30, %fd20;
	fma.rn.f64 	%fd31, %fd30, %fd12, %fd29;
	mul.f64 	%fd32, %fd18, %fd31;
	fma.rn.f64 	%fd33, %fd21, %fd27, 0d3FB5555555555555;
	mov.f64 	%fd34, 0d3FB5555555555555;
	sub.f64 	%fd35, %fd34, %fd33;
	fma.rn.f64 	%fd36, %fd21, %fd27, %fd35;
	add.f64 	%fd37, %fd36, 0dBC46A4CB00B9E7B0;
	add.f64 	%fd38, %fd33, %fd37;
	sub.f64 	%fd39, %fd33, %fd38;
	add.f64 	%fd40, %fd37, %fd39;
	mul.rn.f64 	%fd41, %fd20, %fd20;
	neg.f64 	%fd42, %fd41;
	fma.rn.f64 	%fd43, %fd20, %fd20, %fd42;
	{
	.reg .b32 %temp; 
	mov.b64 	{%r22, %temp}, %fd32;
	}
	{
	.reg .b32 %temp; 
	mov.b64 	{%temp, %r23}, %fd32;
	}
	add.s32 	%r24, %r23, 1048576;
	mov.b64 	%fd44, {%r22, %r24};
	fma.rn.f64 	%fd45, %fd20, %fd44, %fd43;
	mul.rn.f64 	%fd46, %fd41, %fd20;
	neg.f64 	%fd47, %fd46;
	fma.rn.f64 	%fd48, %fd41, %fd20, %fd47;
	fma.rn.f64 	%fd49, %fd41, %fd32, %fd48;
	fma.rn.f64 	%fd50, %fd45, %fd20, %fd49;
	mul.rn.f64 	%fd51, %fd38, %fd46;
	neg.f64 	%fd52, %fd51;
	fma.rn.f64 	%fd53, %fd38, %fd46, %fd52;
	fma.rn.f64 	%fd54, %fd38, %fd50, %fd53;
	fma.rn.f64 	%fd55, %fd40, %fd46, %fd54;
	add.f64 	%fd56, %fd51, %fd55;
	sub.f64 	%fd57, %fd51, %fd56;
	add.f64 	%fd58, %fd55, %fd57;
	add.f64 	%fd59, %fd20, %fd56;
	sub.f64 	%fd60, %fd20, %fd59;
	add.f64 	%fd61, %fd56, %fd60;
	add.f64 	%fd62, %fd58, %fd61;
	add.f64 	%fd63, %fd32, %fd62;
	add.f64 	%fd64, %fd59, %fd63;
	sub.f64 	%fd65, %fd59, %fd64;
	add.f64 	%fd66, %fd63, %fd65;
	xor.b32  	%r25, %r48, -2147483648;
	mov.b32 	%r26, 1127219200;
	mov.b64 	%fd67, {%r25, %r26};
	mov.b32 	%r27, -2147483648;
	mov.b64 	%fd68, {%r27, %r26};
	sub.f64 	%fd69, %fd67, %fd68;
	fma.rn.f64 	%fd70, %fd69, 0d3FE62E42FEFA39EF, %fd64;
	fma.rn.f64 	%fd71, %fd69, 0dBFE62E42FEFA39EF, %fd70;
	sub.f64 	%fd72, %fd71, %fd64;
	sub.f64 	%fd73, %fd66, %fd72;
	fma.rn.f64 	%fd74, %fd69, 0d3C7ABC9E3B39803F, %fd73;
	add.f64 	%fd75, %fd70, %fd74;
	sub.f64 	%fd76, %fd70, %fd75;
	add.f64 	%fd77, %fd74, %fd76;
	mov.f64 	%fd78, 0d4000000000000000;
	{
	.reg .b32 %temp; 
	mov.b64 	{%temp, %r28}, %fd78;
	}
	{
	.reg .b32 %temp; 
	mov.b64 	{%r29, %temp}, %fd78;
	}
	shl.b32 	%r30, %r28, 1;
	setp.gt.u32 	%p3, %r30, -33554433;
	and.b32  	%r31, %r28, -15728641;
	selp.b32 	%r32, %r31, %r28, %p3;
	mov.b64 	%fd79, {%r29, %r32};
	mul.rn.f64 	%fd80, %fd75, %fd79;
	neg.f64 	%fd81, %fd80;
	fma.rn.f64 	%fd82, %fd75, %fd79, %fd81;
	fma.rn.f64 	%fd83, %fd77, %fd79, %fd82;
	add.f64 	%fd4, %fd80, %fd83;
	sub.f64 	%fd84, %fd80, %fd4;
	add.f64 	%fd5, %fd83, %fd84;
	fma.rn.f64 	%fd85, %fd4, 0d3FF71547652B82FE, 0d4338000000000000;
	{
	.reg .b32 %temp; 
	mov.b64 	{%r13, %temp}, %fd85;
	}
	mov.f64 	%fd86, 0dC338000000000000;
	add.rn.f64 	%fd87, %fd85, %fd86;
	fma.rn.f64 	%fd88, %fd87, 0dBFE62E42FEFA39EF, %fd4;
	fma.rn.f64 	%fd89, %fd87, 0dBC7ABC9E3B39803F, %fd88;
	fma.rn.f64 	%fd90, %fd89, 0d3E5ADE1569CE2BDF, 0d3E928AF3FCA213EA;
	fma.rn.f64 	%fd91, %fd90, %fd89, 0d3EC71DEE62401315;
	fma.rn.f64 	%fd92, %fd91, %fd89, 0d3EFA01997C89EB71;
	fma.rn.f64 	%fd93, %fd92, %fd89, 0d3F2A01A014761F65;
	fma.rn.f64 	%fd94, %fd93, %fd89, 0d3F56C16C1852B7AF;
	fma.rn.f64 	%fd95, %fd94, %fd89, 0d3F81111111122322;
	fma.rn.f64 	%fd96, %fd95, %fd89, 0d3FA55555555502A1;
	fma.rn.f64 	%fd97, %fd96, %fd89, 0d3FC5555555555511;
	fma.rn.f64 	%fd98, %fd97, %fd89, 0d3FE000000000000B;
	fma.rn.f64 	%fd99, %fd98, %fd89, 0d3FF0000000000000;
	fma.rn.f64 	%fd100, %fd99, %fd89, 0d3FF0000000000000;
	{
	.reg .b32 %temp; 
	mov.b64 	{%r14, %temp}, %fd100;
	}
	{
	.reg .b32 %temp; 
	mov.b64 	{%temp, %r15}, %fd100;
	}
	shl.b32 	%r33, %r13, 20;
	add.s32 	%r34, %r33, %r15;
	mov.b64 	%fd108, {%r14, %r34};
	{
	.reg .b32 %temp; 
	mov.b64 	{%temp, %r35}, %fd4;
	}
	mov.b32 	%f2, %r35;
	abs.f32 	%f1, %f2;
	setp.lt.f32 	%p4, %f1, 0f4086232B;
	@%p4 bra 	$L__BB2_7;
	setp.lt.f64 	%p5, %fd4, 0d0000000000000000;
	add.f64 	%fd101, %fd4, 0d7FF0000000000000;
	selp.f64 	%fd108, 0d0000000000000000, %fd101, %p5;
	setp.geu.f32 	%p6, %f1, 0f40874800;
	@%p6 bra 	$L__BB2_7;
	shr.u32 	%r36, %r13, 31;
	add.s32 	%r37, %r13, %r36;
	shr.s32 	%r38, %r37, 1;
	shl.b32 	%r39, %r38, 20;
	add.s32 	%r40, %r15, %r39;
	mov.b64 	%fd102, {%r14, %r40};
	sub.s32 	%r41, %r13, %r38;
	shl.b32 	%r42, %r41, 20;
	add.s32 	%r43, %r42, 1072693248;
	mov.b32 	%r44, 0;
	mov.b64 	%fd103, {%r44, %r43};
	mul.f64 	%fd108, %fd103, %fd102;
$L__BB2_7:
	abs.f64 	%fd104, %fd108;
	setp.eq.f64 	%p7, %fd104, 0d7FF0000000000000;
	fma.rn.f64 	%fd105, %fd108, %fd5, %fd108;
	selp.f64 	%fd106, %fd108, %fd105, %p7;
	st.param.f64 	[func_retval0], %fd106;
	ret;

}


// ===== COMPILED SASS (sm_100) =====

	.target	sm_100

	.elftype	@"ET_EXEC"


//--------------------- .note.nv.tkinfo           --------------------------
	.section	.note.nv.tkinfo,"",@"SHT_NOTE"
	.sectionflags	@"SHF_NOTE_NV_TKINFO"
	.tkinfo
        /*0018*/ 	.word	0x00000002
        /*0030*/ 	.string	""
        /*0030*/ 	.string	"ptxas"
        /*0030*/ 	.string	"Cuda compilation tools, release 13.0, V13.0.88"
        /*0030*/ 	.string	"Build cuda_13.0.r13.0/compiler.36424714_0"
        /*0030*/ 	.string	"-arch sm_100 -m 64 "



//--------------------- .note.nv.cuinfo           --------------------------
	.section	.note.nv.cuinfo,"",@"SHT_NOTE"
	.sectionflags	@"SHF_NOTE_NV_CUINFO"
        /*0018*/ 	.short	0x0002
        /*001a*/ 	.short	0x0064
        /*001c*/ 	.short	0x0082
	.zero		2


//--------------------- .nv.info                  --------------------------
	.section	.nv.info,"",@"SHT_CUDA_INFO"
	.align	4


	//----- nvinfo : EIATTR_REGCOUNT
	.align		4
        /*0000*/ 	.byte	0x04, 0x2f
        /*0002*/ 	.short	(.L_1 - .L_0)
	.align		4
.L_0:
        /*0004*/ 	.word	index@(_Z13regionGrowingPiS_PfS_i)
        /*0008*/ 	.word	0x00000020


	//----- nvinfo : EIATTR_FRAME_SIZE
	.align		4
.L_1:
        /*000c*/ 	.byte	0x04, 0x11
        /*000e*/ 	.short	(.L_3 - .L_2)
	.align		4
.L_2:
        /*0010*/ 	.word	index@($_Z13regionGrowingPiS_PfS_i$__internal_accurate_pow)
        /*0014*/ 	.word	0x00000000


	//----- nvinfo : EIATTR_FRAME_SIZE
	.align		4
.L_3:
        /*0018*/ 	.byte	0x04, 0x11
        /*001a*/ 	.short	(.L_5 - .L_4)
	.align		4
.L_4:
        /*001c*/ 	.word	index@($__internal_1_$__cuda_sm3x_div_rn_noftz_f32_slowpath)
        /*0020*/ 	.word	0x00000000


	//----- nvinfo : EIATTR_FRAME_SIZE
	.align		4
.L_5:
        /*0024*/ 	.byte	0x04, 0x11
        /*0026*/ 	.short	(.L_7 - .L_6)
	.align		4
.L_6:
        /*0028*/ 	.word	index@($__internal_0_$__cuda_sm20_sqrt_rn_f32_slowpath)
        /*002c*/ 	.word	0x00000000


	//----- nvinfo : EIATTR_FRAME_SIZE
	.align		4
.L_7:
        /*0030*/ 	.byte	0x04, 0x11
        /*0032*/ 	.short	(.L_9 - .L_8)
	.align		4
.L_8:
        /*0034*/ 	.word	index@(_Z13regionGrowingPiS_PfS_i)
        /*0038*/ 	.word	0x00000000


	//----- nvinfo : EIATTR_REGCOUNT
	.align		4
.L_9:
        /*003c*/ 	.byte	0x04, 0x2f
        /*003e*/ 	.short	(.L_11 - .L_10)
	.align		4
.L_10:
        /*0040*/ 	.word	index@(_Z10regionMaskPiS_i)
        /*0044*/ 	.word	0x0000000a


	//----- nvinfo : EIATTR_FRAME_SIZE
	.align		4
.L_11:
        /*0048*/ 	.byte	0x04, 0x11
        /*004a*/ 	.short	(.L_13 - .L_12)
	.align		4
.L_12:
        /*004c*/ 	.word	index@(_Z10regionMaskPiS_i)
        /*0050*/ 	.word	0x00000000


	//----- nvinfo : EIATTR_MIN_STACK_SIZE
	.align		4
.L_13:
        /*0054*/ 	.byte	0x04, 0x12
        /*0056*/ 	.short	(.L_15 - .L_14)
	.align		4
.L_14:
        /*0058*/ 	.word	index@(_Z10regionMaskPiS_i)
        /*005c*/ 	.word	0x00000000


	//----- nvinfo : EIATTR_MIN_STACK_SIZE
	.align		4
.L_15:
        /*0060*/ 	.byte	0x04, 0x12
        /*0062*/ 	.short	(.L_17 - .L_16)
	.align		4
.L_16:
        /*0064*/ 	.word	index@(_Z13regionGrowingPiS_PfS_i)
        /*0068*/ 	.word	0x00000000
.L_17:


//--------------------- .nv.compat                --------------------------
	.section	.nv.compat,"",@"SHT_CUDA_COMPAT_INFO"
	.align	4
        /*0000*/ 	.byte	0x02, 0x09, 0x00, 0x00, 0x02, 0x02, 0x01, 0x00, 0x02, 0x05, 0x05, 0x00, 0x03, 0x07, 0x01, 0x01
        /*0010*/ 	.byte	0x02, 0x03, 0x00, 0x00, 0x02, 0x06, 0x01, 0x00, 0x04, 0x0b, 0x08, 0x00, 0x01, 0x00, 0x00, 0x00
        /*0020*/ 	.byte	0x00, 0x00, 0x00, 0x00


//--------------------- .nv.info._Z10regionMaskPiS_i --------------------------
	.section	.nv.info._Z10regionMaskPiS_i,"",@"SHT_CUDA_INFO"
	.sectionflags	@""
	.align	4


	//----- nvinfo : EIATTR_CUDA_API_VERSION
	.align		4
        /*0000*/ 	.byte	0x04, 0x37
        /*0002*/ 	.short	(.L_19 - .L_18)
.L_18:
        /*0004*/ 	.word	0x00000082


	//----- nvinfo : EIATTR_KPARAM_INFO
	.align		4
.L_19:
        /*0008*/ 	.byte	0x04, 0x17
        /*000a*/ 	.short	(.L_21 - .L_20)
.L_20:
        /*000c*/ 	.word	0x00000000
        /*0010*/ 	.short	0x0002
        /*0012*/ 	.short	0x0010
        /*0014*/ 	.byte	0x00, 0xf0, 0x11, 0x00


	//----- nvinfo : EIATTR_KPARAM_INFO
	.align		4
.L_21:
        /*0018*/ 	.byte	0x04, 0x17
        /*001a*/ 	.short	(.L_23 - .L_22)
.L_22:
        /*001c*/ 	.word	0x00000000
        /*0020*/ 	.short	0x0001
        /*0022*/ 	.short	0x0008
        /*0024*/ 	.byte	0x00, 0xf5, 0x21, 0x00


	//----- nvinfo : EIATTR_KPARAM_INFO
	.align		4
.L_23:
        /*0028*/ 	.byte	0x04, 0x17
        /*002a*/ 	.short	(.L_25 - .L_24)
.L_24:
        /*002c*/ 	.word	0x00000000
        /*0030*/ 	.short	0x0000
        /*0032*/ 	.short	0x0000
        /*0034*/ 	.byte	0x00, 0xf5, 0x21, 0x00


	//----- nvinfo : EIATTR_SPARSE_MMA_MASK
	.align		4
.L_25:
        /*0038*/ 	.byte	0x03, 0x50
        /*003a*/ 	.short	0x0000


	//----- nvinfo : EIATTR_MAXREG_COUNT
	.align		4
        /*003c*/ 	.byte	0x03, 0x1b
        /*003e*/ 	.short	0x00ff


	//----- nvinfo : EIATTR_MERCURY_ISA_VERSION
	.align		4
        /*0040*/ 	.byte	0x03, 0x5f
        /*0042*/ 	.short	0x0101


	//----- nvinfo : EIATTR_VRC_CTA_INIT_COUNT
	.align		4
        /*0044*/ 	.byte	0x02, 0x4a
	.zero		1
	.zero		1


	//----- nvinfo : EIATTR_EXIT_INSTR_OFFSETS
	.align		4
        /*0048*/ 	.byte	0x04, 0x1c
        /*004a*/ 	.short	(.L_27 - .L_26)


	//   ....[0]....
.L_26:
        /*004c*/ 	.word	0x00000110


	//   ....[1]....
        /*0050*/ 	.word	0x000001b0


	//   ....[2]....
        /*0054*/ 	.word	0x00000200


	//----- nvinfo : EIATTR_CBANK_PARAM_SIZE
	.align		4
.L_27:
        /*0058*/ 	.byte	0x03, 0x19
        /*005a*/ 	.short	0x0014


	//----- nvinfo : EIATTR_PARAM_CBANK
	.align		4
        /*005c*/ 	.byte	0x04, 0x0a
        /*005e*/ 	.short	(.L_29 - .L_28)
	.align		4
.L_28:
        /*0060*/ 	.word	index@(.nv.constant0._Z10regionMaskPiS_i)
        /*0064*/ 	.short	0x0380
        /*0066*/ 	.short	0x0014


	//----- nvinfo : EIATTR_SW_WAR
	.align		4
.L_29:
        /*0068*/ 	.byte	0x04, 0x36
        /*006a*/ 	.short	(.L_31 - .L_30)
.L_30:
        /*006c*/ 	.word	0x00000008
.L_31:


//--------------------- .nv.info._Z13regionGrowingPiS_PfS_i --------------------------
	.section	.nv.info._Z13regionGrowingPiS_PfS_i,"",@"SHT_CUDA_INFO"
	.sectionflags	@""
	.align	4


	//----- nvinfo : EIATTR_CUDA_API_VERSION
	.align		4
        /*0000*/ 	.byte	0x04, 0x37
        /*0002*/ 	.short	(.L_33 - .L_32)
.L_32:
        /*0004*/ 	.word	0x00000082


	//----- nvinfo : EIATTR_KPARAM_INFO
	.align		4
.L_33:
        /*0008*/ 	.byte	0x04, 0x17
        /*000a*/ 	.short	(.L_35 - .L_34)
.L_34:
        /*000c*/ 	.word	0x00000000
        /*0010*/ 	.short	0x0004
        /*0012*/ 	.short	0x0020
        /*0014*/ 	.byte	0x00, 0xf0, 0x11, 0x00


	//----- nvinfo : EIATTR_KPARAM_INFO
	.align		4
.L_35:
        /*0018*/ 	.byte	0x04, 0x17
        /*001a*/ 	.short	(.L_37 - .L_36)
.L_36:
        /*001c*/ 	.word	0x00000000
        /*0020*/ 	.short	0x0003
        /*0022*/ 	.short	0x0018
        /*0024*/ 	.byte	0x00, 0xf5, 0x21, 0x00


	//----- nvinfo : EIATTR_KPARAM_INFO
	.align		4
.L_37:
        /*0028*/ 	.byte	0x04, 0x17
        /*002a*/ 	.short	(.L_39 - .L_38)
.L_38:
        /*002c*/ 	.word	0x00000000
        /*0030*/ 	.short	0x0002
        /*0032*/ 	.short	0x0010
        /*0034*/ 	.byte	0x00, 0xf5, 0x21, 0x00


	//----- nvinfo : EIATTR_KPARAM_INFO
	.align		4
.L_39:
        /*0038*/ 	.byte	0x04, 0x17
        /*003a*/ 	.short	(.L_41 - .L_40)
.L_40:
        /*003c*/ 	.word	0x00000000
        /*0040*/ 	.short	0x0001
        /*0042*/ 	.short	0x0008
        /*0044*/ 	.byte	0x00, 0xf5, 0x21, 0x00


	//----- nvinfo : EIATTR_KPARAM_INFO
	.align		4
.L_41:
        /*0048*/ 	.byte	0x04, 0x17
        /*004a*/ 	.short	(.L_43 - .L_42)
.L_42:
        /*004c*/ 	.word	0x00000000
        /*0050*/ 	.short	0x0000
        /*0052*/ 	.short	0x0000
        /*0054*/ 	.byte	0x00, 0xf5, 0x21, 0x00


	//----- nvinfo : EIATTR_SPARSE_MMA_MASK
	.align		4
.L_43:
        /*0058*/ 	.byte	0x03, 0x50
        /*005a*/ 	.short	0x0000


	//----- nvinfo : EIATTR_MAXREG_COUNT
	.align		4
        /*005c*/ 	.byte	0x03, 0x1b
        /*005e*/ 	.short	0x00ff


	//----- nvinfo : EIATTR_MERCURY_ISA_VERSION
	.align		4
        /*0060*/ 	.byte	0x03, 0x5f
        /*0062*/ 	.short	0x0101


	//----- nvinfo : EIATTR_VRC_CTA_INIT_COUNT
	.align		4
        /*0064*/ 	.byte	0x02, 0x4a
	.zero		1
	.zero		1


	//----- nvinfo : EIATTR_EXIT_INSTR_OFFSETS
	.align		4
        /*0068*/ 	.byte	0x04, 0x1c
        /*006a*/ 	.short	(.L_45 - .L_44)


	//   ....[0]....
.L_44:
        /*006c*/ 	.word	0x00000110


	//   ....[1]....
        /*0070*/ 	.word	0x00000190


	//   ....[2]....
        /*0074*/ 	.word	0x00000fc0


	//   ....[3]....
        /*0078*/ 	.word	0x00003150


	//   ....[4]....
        /*007c*/ 	.word	0x000031c0


	//----- nvinfo : EIATTR_CRS_STACK_SIZE
	.align		4
.L_45:
        /*0080*/ 	.byte	0x04, 0x1e
        /*0082*/ 	.short	(.L_47 - .L_46)
.L_46:
        /*0084*/ 	.word	0x00000000


	//----- nvinfo : EIATTR_CBANK_PARAM_SIZE
	.align		4
.L_47:
        /*0088*/ 	.byte	0x03, 0x19
        /*008a*/ 	.short	0x0024


	//----- nvinfo : EIATTR_PARAM_CBANK
	.align		4
        /*008c*/ 	.byte	0x04, 0x0a
        /*008e*/ 	.short	(.L_49 - .L_48)
	.align		4
.L_48:
        /*0090*/ 	.word	index@(.nv.constant0._Z13regionGrowingPiS_PfS_i)
        /*0094*/ 	.short	0x0380
        /*0096*/ 	.short	0x0024


	//----- nvinfo : EIATTR_SW_WAR
	.align		4
.L_49:
        /*0098*/ 	.byte	0x04, 0x36
        /*009a*/ 	.short	(.L_51 - .L_50)
.L_50:
        /*009c*/ 	.word	0x00000008
.L_51:


//--------------------- .nv.callgraph             --------------------------
	.section	.nv.callgraph,"",@"SHT_CUDA_CALLGRAPH"
	.align	4
	.sectionentsize	8
	.align		4
        /*0000*/ 	.word	0x00000000
	.align		4
        /*0004*/ 	.word	0xffffffff
	.align		4
        /*0008*/ 	.word	0x00000000
	.align		4
        /*000c*/ 	.word	0xfffffffe
	.align		4
        /*0010*/ 	.word	0x00000000
	.align		4
        /*0014*/ 	.word	0xfffffffd
	.align		4
        /*0018*/ 	.word	0x00000000
	.align		4
        /*001c*/ 	.word	0xfffffffc


//--------------------- .text._Z10regionMaskPiS_i --------------------------
	.section	.text._Z10regionMaskPiS_i,"ax",@progbits
	.align	128
        .global         _Z10regionMaskPiS_i
        .type           _Z10regionMaskPiS_i,@function
        .size           _Z10regionMaskPiS_i,(.L_x_118 - _Z10regionMaskPiS_i)
        .other          _Z10regionMaskPiS_i,@"STO_CUDA_ENTRY STV_DEFAULT"
_Z10regionMaskPiS_i:
.text._Z10regionMaskPiS_i:
[----:B------:R-:W-:Y:S01]  /*0000*/  LDC R1, c[0x0][0x37c] ;  /* 0x0000df00ff017b82 */ /* 0x000fe20000000800 */
[----:B------:R-:W0:Y:S07]  /*0010*/  S2R R2, SR_TID.Y ;  /* 0x0000000000027919 */ /* 0x000e2e0000002200 */
[----:B------:R-:W1:Y:S01]  /*0020*/  LDC R0, c[0x0][0x360] ;  /* 0x0000d800ff007b82 */ /* 0x000e620000000800 */
[----:B------:R-:W2:Y:S01]  /*0030*/  LDCU UR7, c[0x0][0x390] ;  /* 0x00007200ff0777ac */ /* 0x000ea20008000800 */
[----:B------:R-:W1:Y:S01]  /*0040*/  S2R R3, SR_TID.X ;  /* 0x0000000000037919 */ /* 0x000e620000002100 */
[----:B------:R-:W3:Y:S05]  /*0050*/  S2R R7, SR_TID.Z ;  /* 0x0000000000077919 */ /* 0x000eea0000002300 */
[----:B------:R-:W0:Y:S08]  /*0060*/  S2UR UR5, SR_CTAID.Y ;  /* 0x00000000000579c3 */ /* 0x000e300000002600 */
[----:B------:R-:W0:Y:S08]  /*0070*/  LDC R5, c[0x0][0x364] ;  /* 0x0000d900ff057b82 */ /* 0x000e300000000800 */
[----:B------:R-:W1:Y:S08]  /*0080*/  S2UR UR4, SR_CTAID.X ;  /* 0x00000000000479c3 */ /* 0x000e700000002500 */
[----:B------:R-:W3:Y:S08]  /*0090*/  S2UR UR6, SR_CTAID.Z ;  /* 0x00000000000679c3 */ /* 0x000ef00000002700 */
[----:B------:R-:W3:Y:S01]  /*00a0*/  LDC R4, c[0x0][0x368] ;  /* 0x0000da00ff047b82 */ /* 0x000ee20000000800 */
[----:B0-----:R-:W-:-:S05]  /*00b0*/  IMAD R5, R5, UR5, R2 ;  /* 0x0000000505057c24 */ /* 0x001fca000f8e0202 */
[----:B------:R-:W-:Y:S01]  /*00c0*/  ISETP.GT.U32.AND P0, PT, R5, 0x1ff, PT ;  /* 0x000001ff0500780c */ /* 0x000fe20003f04070 */
[----:B-1----:R-:W-:-:S05]  /*00d0*/  IMAD R0, R0, UR4, R3 ;  /* 0x0000000400007c24 */ /* 0x002fca000f8e0203 */
[----:B------:R-:W-:Y:S01]  /*00e0*/  ISETP.GT.OR P0, PT, R0, 0x1ff, P0 ;  /* 0x000001ff0000780c */ /* 0x000fe20000704670 */
[----:B---3--:R-:W-:-:S05]  /*00f0*/  IMAD R4, R4, UR6, R7 ;  /* 0x0000000604047c24 */ /* 0x008fca000f8e0207 */
[----:B--2---:R-:W-:-:S13]  /*0100*/  ISETP.GE.OR P0, PT, R4, UR7, P0 ;  /* 0x0000000704007c0c */ /* 0x004fda0008706670 */
[----:B------:R-:W-:Y:S05]  /*0110*/  @P0 EXIT ;  /* 0x000000000000094d */ /* 0x000fea0003800000 */
[----:B------:R-:W0:Y:S01]  /*0120*/  LDC.64 R2, c[0x0][0x388] ;  /* 0x0000e200ff027b82 */ /* 0x000e220000000a00 */
[----:B------:R-:W1:Y:S01]  /*0130*/  LDCU.64 UR4, c[0x0][0x358] ;  /* 0x00006b00ff0477ac */ /* 0x000e620008000a00 */
[----:B------:R-:W-:-:S04]  /*0140*/  LEA R5, R5, R0, 0x9 ;  /* 0x0000000005057211 */ /* 0x000fc800078e48ff */
[----:B------:R-:W-:-:S05]  /*0150*/  LEA R7, R4, R5, 0x12 ;  /* 0x0000000504077211 */ /* 0x000fca00078e90ff */
[----:B0-----:R-:W-:-:S05]  /*0160*/  IMAD.WIDE R2, R7, 0x4, R2 ;  /* 0x0000000407027825 */ /* 0x001fca00078e0202 */
[----:B-1----:R-:W2:Y:S02]  /*0170*/  LDG.E R0, desc[UR4][R2.64] ;  /* 0x0000000402007981 */ /* 0x002ea4000c1e1900 */
[----:B--2---:R-:W-:-:S13]  /*0180*/  ISETP.NE.AND P0, PT, R0, RZ, PT ;  /* 0x000000ff0000720c */ /* 0x004fda0003f05270 */
[----:B------:R-:W-:-:S05]  /*0190*/  @!P0 MOV R5, 0xfffffc00 ;  /* 0xfffffc0000058802 */ /* 0x000fca0000000f00 */
[----:B------:R0:W-:Y:S01]  /*01a0*/  @!P0 STG.E desc[UR4][R2.64], R5 ;  /* 0x0000000502008986 */ /* 0x0001e2000c101904 */
[----:B------:R-:W-:Y:S05]  /*01b0*/  @!P0 EXIT ;  /* 0x000000000000894d */ /* 0x000fea0003800000 */
[----:B0-----:R-:W0:Y:S02]  /*01c0*/  LDC.64 R4, c[0x0][0x380] ;  /* 0x0000e000ff047b82 */ /* 0x001e240000000a00 */
[----:B0-----:R-:W-:-:S06]  /*01d0*/  IMAD.WIDE R4, R7, 0x4, R4 ;  /* 0x0000000407047825 */ /* 0x001fcc00078e0204 */
[----:B------:R-:W2:Y:S04]  /*01e0*/  LDG.E R5, desc[UR4][R4.64] ;  /* 0x0000000404057981 */ /* 0x000ea8000c1e1900 */
[----:B--2---:R-:W-:Y:S01]  /*01f0*/  STG.E desc[UR4][R2.64], R5 ;  /* 0x0000000502007986 */ /* 0x004fe2000c101904 */
[----:B------:R-:W-:Y:S05]  /*0200*/  EXIT ;  /* 0x000000000000794d */ /* 0x000fea0003800000 */
.L_x_0:
[----:B------:R-:W-:-:S00]  /*0210*/  BRA `(.L_x_0) ;  /* 0xfffffffc00fc7947 */ /* 0x000fc0000383ffff */
[----:B------:R-:W-:-:S00]  /*0220*/  NOP ;  /* 0x0000000000007918 */ /* 0x000fc00000000000 */
        /* <DEDUP_REMOVED lines=13> */
.L_x_118:


//--------------------- .text._Z13regionGrowingPiS_PfS_i --------------------------
	.section	.text._Z13regionGrowingPiS_PfS_i,"ax",@progbits
	.align	128
        .global         _Z13regionGrowingPiS_PfS_i
        .type           _Z13regionGrowingPiS_PfS_i,@function
        .size           _Z13regionGrowingPiS_PfS_i,(.L_x_117 - _Z13regionGrowingPiS_PfS_i)
        .other          _Z13regionGrowingPiS_PfS_i,@"STO_CUDA_ENTRY STV_DEFAULT"
_Z13regionGrowingPiS_PfS_i:
.text._Z13regionGrowingPiS_PfS_i:
        /* <DEDUP_REMOVED lines=20> */
[----:B------:R-:W-:-:S04]  /*0140*/  IMAD R5, R3, 0x200, R2 ;  /* 0x0000020003057824 */ /* 0x000fc800078e0202 */
[----:B------:R-:W-:-:S04]  /*0150*/  IMAD R4, R0, 0x40000, R5 ;  /* 0x0004000000047824 */ /* 0x000fc800078e0205 */
[----:B0-----:R-:W-:-:S05]  /*0160*/  IMAD.WIDE R6, R4, 0x4, R6 ;  /* 0x0000000404067825 */ /* 0x001fca00078e0206 */
[----:B-1----:R-:W2:Y:S02]  /*0170*/  LDG.E R5, desc[UR6][R6.64] ;  /* 0x0000000606057981 */ /* 0x002ea4000c1e1900 */
[----:B--2---:R-:W-:-:S13]  /*0180*/  ISETP.NE.AND P0, PT, R5, 0x1, PT ;  /* 0x000000010500780c */ /* 0x004fda0003f05270 */
[----:B------:R-:W-:Y:S05]  /*0190*/  @!P0 EXIT ;  /* 0x000000000000894d */ /* 0x000fea0003800000 */
[----:B------:R-:W-:Y:S01]  /*01a0*/  SHF.R.S32.HI R5, RZ, 0x1f, R4 ;  /* 0x0000001fff057819 */ /* 0x000fe20000011404 */
[----:B------:R-:W0:Y:S01]  /*01b0*/  LDC.64 R14, c[0x0][0x388] ;  /* 0x0000e200ff0e7b82 */ /* 0x000e220000000a00 */
[----:B------:R-:W-:Y:S04]  /*01c0*/  BSSY.RECONVERGENT B2, `(.L_x_1) ;  /* 0x00000e4000027945 */ /* 0x000fe80003800200 */
[----:B------:R-:W-:Y:S01]  /*01d0*/  BSSY.RELIABLE B1, `(.L_x_2) ;  /* 0x0000025000017945 */ /* 0x000fe20003800100 */
[----:B------:R-:W-:-:S04]  /*01e0*/  LEA.HI R5, R5, R4, RZ, 0x12 ;  /* 0x0000000405057211 */ /* 0x000fc800078f90ff */
[----:B------:R-:W-:-:S05]  /*01f0*/  LOP3.LUT R13, R5, 0xfffc0000, RZ, 0xc0, !PT ;  /* 0xfffc0000050d7812 */ /* 0x000fca00078ec0ff */
[----:B------:R-:W-:-:S05]  /*0200*/  IMAD.IADD R8, R4, 0x1, -R13 ;  /* 0x0000000104087824 */ /* 0x000fca00078e0a0d */
[----:B------:R-:W-:-:S04]  /*0210*/  SHF.R.S32.HI R9, RZ, 0x1f, R8 ;  /* 0x0000001fff097819 */ /* 0x000fc80000011408 */
[----:B------:R-:W-:Y:S02]  /*0220*/  LEA.HI R9, R9, R8, RZ, 0x9 ;  /* 0x0000000809097211 */ /* 0x000fe400078f48ff */
[----:B------:R-:W-:Y:S02]  /*0230*/  SHF.R.S32.HI R8, RZ, 0x12, R5 ;  /* 0x00000012ff087819 */ /* 0x000fe40000011405 */
[----:B------:R-:W-:Y:S02]  /*0240*/  LOP3.LUT R10, R9, 0xfffffe00, RZ, 0xc0, !PT ;  /* 0xfffffe00090a7812 */ /* 0x000fe400078ec0ff */
[----:B------:R-:W-:Y:S02]  /*0250*/  SHF.R.S32.HI R9, RZ, 0x9, R9 ;  /* 0x00000009ff097819 */ /* 0x000fe40000011409 */
[----:B------:R-:W-:Y:S01]  /*0260*/  ISETP.GT.AND P0, PT, R8, UR8, PT ;  /* 0x0000000808007c0c */ /* 0x000fe2000bf04270 */
[----:B------:R-:W-:Y:S02]  /*0270*/  IMAD.IADD R5, R13, 0x1, R10 ;  /* 0x000000010d057824 */ /* 0x000fe400078e020a */
[----:B------:R-:W-:Y:S01]  /*0280*/  VIADD R10, R9, 0xffffffff ;  /* 0xffffffff090a7836 */ /* 0x000fe20000000000 */
[C---:B------:R-:W-:Y:S01]  /*0290*/  ISETP.GT.AND P0, PT, R4.reuse, 0x7ffff, !P0 ;  /* 0x0007ffff0400780c */ /* 0x040fe20004704270 */
[----:B------:R-:W-:-:S03]  /*02a0*/  IMAD.IADD R11, R4, 0x1, -R5 ;  /* 0x00000001040b7824 */ /* 0x000fc600078e0a05 */
[----:B------:R-:W-:Y:S01]  /*02b0*/  LEA R18, R10, R13, 0x9 ;  /* 0x0000000d0a127211 */ /* 0x000fe200078e48ff */
[----:B------:R-:W-:Y:S02]  /*02c0*/  VIADD R12, R11, 0xffffffff ;  /* 0xffffffff0b0c7836 */ /* 0x000fe40000000000 */
[----:B------:R-:W-:Y:S02]  /*02d0*/  VIADD R13, R9, 0xfffffffe ;  /* 0xfffffffe090d7836 */ /* 0x000fe40000000000 */
[----:B------:R-:W-:Y:S02]  /*02e0*/  VIADD R19, R18, 0xfffc0000 ;  /* 0xfffc000012137836 */ /* 0x000fe40000000000 */
[----:B------:R-:W-:-:S07]  /*02f0*/  IMAD.MOV.U32 R20, RZ, RZ, R12 ;  /* 0x000000ffff147224 */ /* 0x000fce00078e000c */
.L_x_6:
[----:B------:R-:W-:Y:S01]  /*0300*/  VIADD R16, R20, 0xffffffff ;  /* 0xffffffff14107836 */ /* 0x000fe20000000000 */
[----:B------:R-:W-:Y:S04]  /*0310*/  BSSY.RELIABLE B0, `(.L_x_3) ;  /* 0x000000d000007945 */ /* 0x000fe80003800100 */
[----:B------:R-:W-:-:S04]  /*0320*/  ISETP.GT.U32.OR P1, PT, R16, 0x1fe, !P0 ;  /* 0x000001fe1000780c */ /* 0x000fc80004724470 */
[----:B------:R-:W-:-:S13]  /*0330*/  ISETP.GT.U32.OR P1, PT, R13, 0x1fe, P1 ;  /* 0x000001fe0d00780c */ /* 0x000fda0000f24470 */
[----:B------:R-:W-:Y:S05]  /*0340*/  @P1 BRA `(.L_x_4) ;  /* 0x0000000000241947 */ /* 0x000fea0003800000 */
[----:B------:R-:W-:-:S05]  /*0350*/  IMAD.IADD R17, R19, 0x1, R20 ;  /* 0x0000000113117824 */ /* 0x000fca00078e0214 */
[----:B------:R-:W-:-:S13]  /*0360*/  ISETP.NE.AND P1, PT, R17, R4, PT ;  /* 0x000000041100720c */ /* 0x000fda0003f25270 */
[----:B------:R-:W-:Y:S05]  /*0370*/  @!P1 BRA `(.L_x_4) ;  /* 0x0000000000189947 */ /* 0x000fea0003800000 */
[----:B0-----:R-:W-:-:S06]  /*0380*/  IMAD.WIDE.U32 R16, R17, 0x4, R14 ;  /* 0x0000000411107825 */ /* 0x001fcc00078e000e */
[----:B------:R-:W2:Y:S02]  /*0390*/  LDG.E R16, desc[UR6][R16.64] ;  /* 0x0000000610107981 */ /* 0x000ea4000c1e1900 */
[----:B--2---:R-:W-:-:S13]  /*03a0*/  ISETP.NE.AND P1, PT, R16, 0x1, PT ;  /* 0x000000011000780c */ /* 0x004fda0003f25270 */
[----:B------:R-:W-:Y:S05]  /*03b0*/  @!P1 BREAK.RELIABLE B0 ;  /* 0x0000000000009942 */ /* 0x000fea0003800100 */
[----:B------:R-:W-:Y:S05]  /*03c0*/  @!P1 BREAK.RELIABLE B1 ;  /* 0x0000000000019942 */ /* 0x000fea0003800100 */
[----:B------:R-:W-:Y:S05]  /*03d0*/  @!P1 BRA `(.L_x_5) ;  /* 0x0000000c00089947 */ /* 0x000fea0003800000 */
.L_x_4:
[----:B------:R-:W-:Y:S05]  /*03e0*/  BSYNC.RELIABLE B0 ;  /* 0x0000000000007941 */ /* 0x000fea0003800100 */
.L_x_3:
[C---:B------:R-:W-:Y:S02]  /*03f0*/  ISETP.GT.AND P1, PT, R20.reuse, R11, PT ;  /* 0x0000000b1400720c */ /* 0x040fe40003f24270 */
[----:B------:R-:W-:-:S11]  /*0400*/  IADD3 R20, PT, PT, R20, 0x1, RZ ;  /* 0x0000000114147810 */ /* 0x000fd60007ffe0ff */
[----:B------:R-:W-:Y:S05]  /*0410*/  @!P1 BRA `(.L_x_6) ;  /* 0xfffffffc00b89947 */ /* 0x000fea000383ffff */
[----:B------:R-:W-:Y:S05]  /*0420*/  BSYNC.RELIABLE B1 ;  /* 0x0000000000017941 */ /* 0x000fea0003800100 */
.L_x_2:
[----:B0-----:R-:W0:Y:S01]  /*0430*/  LDC.64 R14, c[0x0][0x388] ;  /* 0x0000e200ff0e7b82 */ /* 0x001e220000000a00 */
[----:B------:R-:W-:Y:S01]  /*0440*/  BSSY.RELIABLE B3, `(.L_x_7) ;  /* 0x0000015000037945 */ /* 0x000fe20003800100 */
[----:B------:R-:W-:Y:S02]  /*0450*/  VIADD R19, R5, 0xfffc0000 ;  /* 0xfffc000005137836 */ /* 0x000fe40000000000 */
[----:B------:R-:W-:-:S07]  /*0460*/  IMAD.MOV.U32 R20, RZ, RZ, R12 ;  /* 0x000000ffff147224 */ /* 0x000fce00078e000c */
.L_x_10:
        /* <DEDUP_REMOVED lines=14> */
.L_x_9:
[----:B------:R-:W-:Y:S05]  /*0550*/  BSYNC.RELIABLE B4 ;  /* 0x0000000000047941 */ /* 0x000fea0003800100 */
.L_x_8:
[C---:B------:R-:W-:Y:S01]  /*0560*/  ISETP.GT.AND P1, PT, R20.reuse, R11, PT ;  /* 0x0000000b1400720c */ /* 0x040fe20003f24270 */
[----:B------:R-:W-:-:S12]  /*0570*/  VIADD R20, R20, 0x1 ;  /* 0x0000000114147836 */ /* 0x000fd80000000000 */
[----:B------:R-:W-:Y:S05]  /*0580*/  @!P1 BRA `(.L_x_10) ;  /* 0xfffffffc00b89947 */ /* 0x000fea000383ffff */
[----:B------:R-:W-:Y:S05]  /*0590*/  BSYNC.RELIABLE B3 ;  /* 0x0000000000037941 */ /* 0x000fea0003800100 */
.L_x_7:
[----:B0-----:R-:W0:Y:S01]  /*05a0*/  LDC.64 R14, c[0x0][0x388] ;  /* 0x0000e200ff0e7b82 */ /* 0x001e220000000a00 */
[----:B------:R-:W-:Y:S01]  /*05b0*/  BSSY.RELIABLE B3, `(.L_x_11) ;  /* 0x0000015000037945 */ /* 0x000fe20003800100 */
[----:B------:R-:W-:Y:S01]  /*05c0*/  VIADD R19, R18, 0xfffc0400 ;  /* 0xfffc040012137836 */ /* 0x000fe20000000000 */
[----:B------:R-:W-:-:S07]  /*05d0*/  MOV R20, R12 ;  /* 0x0000000c00147202 */ /* 0x000fce0000000f00 */
.L_x_14:
        /* <DEDUP_REMOVED lines=14> */
.L_x_13:
[----:B------:R-:W-:Y:S05]  /*06c0*/  BSYNC.RELIABLE B4 ;  /* 0x0000000000047941 */ /* 0x000fea0003800100 */
.L_x_12:
[C---:B------:R-:W-:Y:S01]  /*06d0*/  ISETP.GT.AND P1, PT, R20.reuse, R11, PT ;  /* 0x0000000b1400720c */ /* 0x040fe20003f24270 */
[----:B------:R-:W-:-:S12]  /*06e0*/  VIADD R20, R20, 0x1 ;  /* 0x0000000114147836 */ /* 0x000fd80000000000 */
[----:B------:R-:W-:Y:S05]  /*06f0*/  @!P1 BRA `(.L_x_14) ;  /* 0xfffffffc00b89947 */ /* 0x000fea000383ffff */
[----:B------:R-:W-:Y:S05]  /*0700*/  BSYNC.RELIABLE B3 ;  /* 0x0000000000037941 */ /* 0x000fea0003800100 */
.L_x_11:
[----:B------:R-:W1:Y:S01]  /*0710*/  LDCU UR4, c[0x0][0x3a0] ;  /* 0x00007400ff0477ac */ /* 0x000e620008000800 */
[----:B0-----:R-:W0:Y:S01]  /*0720*/  LDC.64 R14, c[0x0][0x388] ;  /* 0x0000e200ff0e7b82 */ /* 0x001e220000000a00 */
[----:B------:R-:W-:Y:S01]  /*0730*/  BSSY.RELIABLE B3, `(.L_x_15) ;  /* 0x0000016000037945 */ /* 0x000fe20003800100 */
[----:B------:R-:W-:Y:S01]  /*0740*/  IMAD.MOV.U32 R19, RZ, RZ, R12 ;  /* 0x000000ffff137224 */ /* 0x000fe200078e000c */
[----:B-1----:R-:W-:-:S04]  /*0750*/  ISETP.GE.AND P0, PT, R8, UR4, PT ;  /* 0x0000000408007c0c */ /* 0x002fc8000bf06270 */
[----:B------:R-:W-:-:S13]  /*0760*/  ISETP.GT.AND P0, PT, R4, 0x3ffff, !P0 ;  /* 0x0003ffff0400780c */ /* 0x000fda0004704270 */
.L_x_18:
        /* <DEDUP_REMOVED lines=14> */
.L_x_17:
[----:B------:R-:W-:Y:S05]  /*0850*/  BSYNC.RELIABLE B4 ;  /* 0x0000000000047941 */ /* 0x000fea0003800100 */
.L_x_16:
[C---:B------:R-:W-:Y:S02]  /*0860*/  ISETP.GT.AND P1, PT, R19.reuse, R11, PT ;  /* 0x0000000b1300720c */ /* 0x040fe40003f24270 */
[----:B------:R-:W-:-:S11]  /*0870*/  IADD3 R19, PT, PT, R19, 0x1, RZ ;  /* 0x0000000113137810 */ /* 0x000fd60007ffe0ff */
[----:B------:R-:W-:Y:S05]  /*0880*/  @!P1 BRA `(.L_x_18) ;  /* 0xfffffffc00b89947 */ /* 0x000fea000383ffff */
[----:B------:R-:W-:Y:S05]  /*0890*/  BSYNC.RELIABLE B3 ;  /* 0x0000000000037941 */ /* 0x000fea0003800100 */
.L_x_15:
[----:B0-----:R-:W0:Y:S01]  /*08a0*/  LDC.64 R14, c[0x0][0x388] ;  /* 0x0000e200ff0e7b82 */ /* 0x001e220000000a00 */
[----:B------:R-:W-:Y:S01]  /*08b0*/  BSSY.RELIABLE B3, `(.L_x_19) ;  /* 0x0000014000037945 */ /* 0x000fe20003800100 */
[----:B------:R-:W-:-:S07]  /*08c0*/  IMAD.MOV.U32 R20, RZ, RZ, R12 ;  /* 0x000000ffff147224 */ /* 0x000fce00078e000c */
.L_x_22:
        /* <DEDUP_REMOVED lines=14> */
.L_x_21:
[----:B------:R-:W-:Y:S05]  /*09b0*/  BSYNC.RELIABLE B4 ;  /* 0x0000000000047941 */ /* 0x000fea0003800100 */
.L_x_20:
[C---:B------:R-:W-:Y:S01]  /*09c0*/  ISETP.GT.AND P1, PT, R20.reuse, R11, PT ;  /* 0x0000000b1400720c */ /* 0x040fe20003f24270 */
[----:B------:R-:W-:-:S12]  /*09d0*/  VIADD R20, R20, 0x1 ;  /* 0x0000000114147836 */ /* 0x000fd80000000000 */
[----:B------:R-:W-:Y:S05]  /*09e0*/  @!P1 BRA `(.L_x_22) ;  /* 0xfffffffc00b89947 */ /* 0x000fea000383ffff */
[----:B------:R-:W-:Y:S05]  /*09f0*/  BSYNC.RELIABLE B3 ;  /* 0x0000000000037941 */ /* 0x000fea0003800100 */
.L_x_19:
[----:B0-----:R-:W0:Y:S01]  /*0a00*/  LDC.64 R14, c[0x0][0x388] ;  /* 0x0000e200ff0e7b82 */ /* 0x001e220000000a00 */
[----:B------:R-:W-:Y:S01]  /*0a10*/  BSSY.RELIABLE B3, `(.L_x_23) ;  /* 0x0000015000037945 */ /* 0x000fe20003800100 */
[----:B------:R-:W-:Y:S02]  /*0a20*/  VIADD R19, R18, 0x400 ;  /* 0x0000040012137836 */ /* 0x000fe40000000000 */
[----:B------:R-:W-:-:S07]  /*0a30*/  IMAD.MOV.U32 R20, RZ, RZ, R12 ;  /* 0x000000ffff147224 */ /* 0x000fce00078e000c */
.L_x_26:
[----:B------:R-:W-:Y:S01]  /*0a40*/  IADD3 R16, PT, PT, R20, -0x1, RZ ;  /* 0xffffffff14107810 */ /* 0x000fe20007ffe0ff */
[----:B------:R-:W-:Y:S03]  /*0a50*/  BSSY.RELIABLE B4, `(.L_x_24) ;  /* 0x000000d000047945 */ /* 0x000fe60003800100 */
        /* <DEDUP_REMOVED lines=12> */
.L_x_25:
[----:B------:R-:W-:Y:S05]  /*0b20*/  BSYNC.RELIABLE B4 ;  /* 0x0000000000047941 */ /* 0x000fea0003800100 */
.L_x_24:
[C---:B------:R-:W-:Y:S01]  /*0b30*/  ISETP.GT.AND P1, PT, R20.reuse, R11, PT ;  /* 0x0000000b1400720c */ /* 0x040fe20003f24270 */
[----:B------:R-:W-:-:S12]  /*0b40*/  VIADD R20, R20, 0x1 ;  /* 0x0000000114147836 */ /* 0x000fd80000000000 */
[----:B------:R-:W-:Y:S05]  /*0b50*/  @!P1 BRA `(.L_x_26) ;  /* 0xfffffffc00b89947 */ /* 0x000fea000383ffff */
[----:B------:R-:W-:Y:S05]  /*0b60*/  BSYNC.RELIABLE B3 ;  /* 0x0000000000037941 */ /* 0x000fea0003800100 */
.L_x_23:
[----:B------:R-:W1:Y:S01]  /*0b70*/  LDCU UR4, c[0x0][0x3a0] ;  /* 0x00007400ff0477ac */ /* 0x000e620008000800 */
[----:B0-----:R-:W0:Y:S01]  /*0b80*/  LDC.64 R14, c[0x0][0x388] ;  /* 0x0000e200ff0e7b82 */ /* 0x001e220000000a00 */
[----:B------:R-:W-:Y:S01]  /*0b90*/  VIADD R16, R8, 0x1 ;  /* 0x0000000108107836 */ /* 0x000fe20000000000 */
[----:B------:R-:W-:Y:S01]  /*0ba0*/  BSSY.RELIABLE B3, `(.L_x_27) ;  /* 0x0000017000037945 */ /* 0x000fe20003800100 */
[----:B------:R-:W-:Y:S02]  /*0bb0*/  VIADD R19, R18, 0x40000 ;  /* 0x0004000012137836 */ /* 0x000fe40000000000 */
[----:B------:R-:W-:Y:S01]  /*0bc0*/  IMAD.MOV.U32 R20, RZ, RZ, R12 ;  /* 0x000000ffff147224 */ /* 0x000fe200078e000c */
[----:B-1----:R-:W-:-:S04]  /*0bd0*/  ISETP.GE.AND P0, PT, R16, UR4, PT ;  /* 0x0000000410007c0c */ /* 0x002fc8000bf06270 */
[----:B------:R-:W-:-:S13]  /*0be0*/  ISETP.GT.AND P0, PT, R4, -0x40000, !P0 ;  /* 0xfffc00000400780c */ /* 0x000fda0004704270 */
.L_x_30:
[----:B------:R-:W-:Y:S01]  /*0bf0*/  VIADD R16, R20, 0xffffffff ;  /* 0xffffffff14107836 */ /* 0x000fe20000000000 */
[----:B------:R-:W-:Y:S04]  /*0c00*/  BSSY.RELIABLE B4, `(.L_x_28) ;  /* 0x000000d000047945 */ /* 0x000fe80003800100 */
[----:B------:R-:W-:-:S04]  /*0c10*/  ISETP.GT.U32.OR P1, PT, R16, 0x1fe, !P0 ;  /* 0x000001fe1000780c */ /* 0x000fc80004724470 */
[----:B------:R-:W-:-:S13]  /*0c20*/  ISETP.GT.U32.OR P1, PT, R13, 0x1fe, P1 ;  /* 0x000001fe0d00780c */ /* 0x000fda0000f24470 */
[----:B------:R-:W-:Y:S05]  /*0c30*/  @P1 BRA `(.L_x_29) ;  /* 0x0000000000241947 */ /* 0x000fea0003800000 */
[----:B------:R-:W-:-:S04]  /*0c40*/  IADD3 R17, PT, PT, R19, R20, RZ ;  /* 0x0000001413117210 */ /* 0x000fc80007ffe0ff */
        /* <DEDUP_REMOVED lines=8> */
.L_x_29:
[----:B------:R-:W-:Y:S05]  /*0cd0*/  BSYNC.RELIABLE B4 ;  /* 0x0000000000047941 */ /* 0x000fea0003800100 */
.L_x_28:
[C---:B------:R-:W-:Y:S01]  /*0ce0*/  ISETP.GT.AND P1, PT, R20.reuse, R11, PT ;  /* 0x0000000b1400720c */ /* 0x040fe20003f24270 */
[----:B------:R-:W-:-:S12]  /*0cf0*/  VIADD R20, R20, 0x1 ;  /* 0x0000000114147836 */ /* 0x000fd80000000000 */
[----:B------:R-:W-:Y:S05]  /*0d00*/  @!P1 BRA `(.L_x_30) ;  /* 0xfffffffc00b89947 */ /* 0x000fea000383ffff */
[----:B------:R-:W-:Y:S05]  /*0d10*/  BSYNC.RELIABLE B3 ;  /* 0x0000000000037941 */ /* 0x000fea0003800100 */
.L_x_27:
[----:B0-----:R-:W0:Y:S01]  /*0d20*/  LDC.64 R14, c[0x0][0x388] ;  /* 0x0000e200ff0e7b82 */ /* 0x001e220000000a00 */
[----:B------:R-:W-:Y:S01]  /*0d30*/  BSSY.RELIABLE B3, `(.L_x_31) ;  /* 0x0000015000037945 */ /* 0x000fe20003800100 */
[----:B------:R-:W-:Y:S02]  /*0d40*/  VIADD R5, R5, 0x40000 ;  /* 0x0004000005057836 */ /* 0x000fe40000000000 */
[----:B------:R-:W-:-:S07]  /*0d50*/  IMAD.MOV.U32 R20, RZ, RZ, R12 ;  /* 0x000000ffff147224 */ /* 0x000fce00078e000c */
.L_x_34:
        /* <DEDUP_REMOVED lines=14> */
.L_x_33:
[----:B------:R-:W-:Y:S05]  /*0e40*/  BSYNC.RELIABLE B4 ;  /* 0x0000000000047941 */ /* 0x000fea0003800100 */
.L_x_32:
[C---:B------:R-:W-:Y:S01]  /*0e50*/  ISETP.GT.AND P1, PT, R20.reuse, R11, PT ;  /* 0x0000000b1400720c */ /* 0x040fe20003f24270 */
[----:B------:R-:W-:-:S12]  /*0e60*/  VIADD R20, R20, 0x1 ;  /* 0x0000000114147836 */ /* 0x000fd80000000000 */
[----:B------:R-:W-:Y:S05]  /*0e70*/  @!P1 BRA `(.L_x_34) ;  /* 0xfffffffc00b89947 */ /* 0x000fea000383ffff */
[----:B------:R-:W-:Y:S05]  /*0e80*/  BSYNC.RELIABLE B3 ;  /* 0x0000000000037941 */ /* 0x000fea0003800100 */
.L_x_31:
[----:B0-----:R-:W0:Y:S01]  /*0e90*/  LDC.64 R14, c[0x0][0x388] ;  /* 0x0000e200ff0e7b82 */ /* 0x001e220000000a00 */
[----:B------:R-:W-:Y:S01]  /*0ea0*/  BSSY.RECONVERGENT B3, `(.L_x_5) ;  /* 0x0000015000037945 */ /* 0x000fe20003800200 */
[----:B------:R-:W-:Y:S01]  /*0eb0*/  IADD3 R18, PT, PT, R18, 0x40400, RZ ;  /* 0x0004040012127810 */ /* 0x000fe20007ffe0ff */
[----:B------:R-:W-:-:S07]  /*0ec0*/  IMAD.MOV.U32 R5, RZ, RZ, R12 ;  /* 0x000000ffff057224 */ /* 0x000fce00078e000c */
.L_x_38:
        /* <DEDUP_REMOVED lines=12> */
[----:B------:R-:W-:Y:S05]  /*0f90*/  @!P1 BRA `(.L_x_37) ;  /* 0x0000000000149947 */ /* 0x000fea0003800000 */
.L_x_36:
[----:B------:R-:W-:Y:S05]  /*0fa0*/  BSYNC.RELIABLE B4 ;  /* 0x0000000000047941 */ /* 0x000fea0003800100 */
.L_x_35:
[----:B------:R-:W-:-:S13]  /*0fb0*/  ISETP.GT.AND P1, PT, R5, R11, PT ;  /* 0x0000000b0500720c */ /* 0x000fda0003f24270 */
[----:B------:R-:W-:Y:S05]  /*0fc0*/  @P1 EXIT ;  /* 0x000000000000194d */ /* 0x000fea0003800000 */
[----:B------:R-:W-:Y:S01]  /*0fd0*/  VIADD R5, R5, 0x1 ;  /* 0x0000000105057836 */ /* 0x000fe20000000000 */
[----:B------:R-:W-:Y:S06]  /*0fe0*/  BRA `(.L_x_38) ;  /* 0xfffffffc00b87947 */ /* 0x000fec000383ffff */
.L_x_37:
[----:B------:R-:W-:Y:S05]  /*0ff0*/  BSYNC.RECONVERGENT B3 ;  /* 0x0000000000037941 */ /* 0x000fea0003800200 */
.L_x_5:
[----:B------:R-:W-:Y:S05]  /*1000*/  BSYNC.RECONVERGENT B2 ;  /* 0x0000000000027941 */ /* 0x000fea0003800200 */
.L_x_1:
[----:B------:R-:W-:Y:S05]  /*1010*/  WARPSYNC.ALL ;  /* 0x0000000000007948 */ /* 0x000fea0003800000 */
[----:B------:R-:W0:Y:S01]  /*1020*/  LDC.64 R14, c[0x0][0x380] ;  /* 0x0000e000ff0e7b82 */ /* 0x000e220000000a00 */
[----:B------:R-:W-:Y:S01]  /*1030*/  IMAD R2, R0, 0x40000, R2 ;  /* 0x0004000000027824 */ /* 0x000fe200078e0202 */
[----:B------:R-:W1:Y:S06]  /*1040*/  LDCU UR5, c[0x0][0x3a0] ;  /* 0x00007400ff0577ac */ /* 0x000e6c0008000800 */
[----:B------:R-:W2:Y:S01]  /*1050*/  LDC.64 R16, c[0x0][0x380] ;  /* 0x0000e000ff107b82 */ /* 0x000ea20000000a00 */
[----:B0-----:R-:W-:-:S06]  /*1060*/  IMAD.WIDE R14, R4, 0x4, R14 ;  /* 0x00000004040e7825 */ /* 0x001fcc00078e020e */
[----:B------:R-:W3:Y:S01]  /*1070*/  LDG.E R14, desc[UR6][R14.64] ;  /* 0x000000060e0e7981 */ /* 0x000ee2000c1e1900 */
[----:B------:R-:W-:Y:S01]  /*1080*/  IMAD R19, R3, 0x200, R2 ;  /* 0x0000020003137824 */ /* 0x000fe200078e0202 */
[----:B------:R-:W-:Y:S01]  /*1090*/  IADD3 R18, PT, PT, R11, -0x2, RZ ;  /* 0xfffffffe0b127810 */ /* 0x000fe20007ffe0ff */
[----:B------:R-:W-:Y:S01]  /*10a0*/  IMAD.MOV.U32 R2, RZ, RZ, 0x3f800000 ;  /* 0x3f800000ff027424 */ /* 0x000fe200078e00ff */
[----:B------:R-:W-:Y:S01]  /*10b0*/  UMOV UR4, 0xffffffff ;  /* 0xffffffff00047882 */ /* 0x000fe20000000000 */
[----:B------:R-:W-:Y:S02]  /*10c0*/  IMAD.MOV.U32 R5, RZ, RZ, RZ ;  /* 0x000000ffff057224 */ /* 0x000fe400078e00ff */
[----:B------:R-:W-:Y:S02]  /*10d0*/  IMAD.MOV.U32 R3, RZ, RZ, RZ ;  /* 0x000000ffff037224 */ /* 0x000fe400078e00ff */
[----:B------:R-:W-:Y:S01]  /*10e0*/  VIADD R19, R19, 0xfffbfdff ;  /* 0xfffbfdff13137836 */ /* 0x000fe20000000000 */
[----:B---3--:R-:W-:-:S04]  /*10f0*/  VIMNMX R0, PT, PT, R14, 0x64, PT ;  /* 0x000000640e007848 */ /* 0x008fc80003fe0100 */
[----:B------:R-:W-:-:S05]  /*1100*/  VIMNMX R0, PT, PT, R0, -0x400, !PT ;  /* 0xfffffc0000007848 */ /* 0x000fca0007fe0100 */
[----:B------:R-:W-:Y:S02]  /*1110*/  VIADD R4, R0, 0x400 ;  /* 0x0000040000047836 */ /* 0x000fe40000000000 */
[----:B------:R-:W-:-:S03]  /*1120*/  IMAD.MOV.U32 R0, RZ, RZ, RZ ;  /* 0x000000ffff007224 */ /* 0x000fc600078e00ff */
[----:B-12---:R-:W-:-:S07]  /*1130*/  I2FP.F32.U32 R4, R4 ;  /* 0x0000000400047245 */ /* 0x006fce0000201000 */
.L_x_75:
[----:B------:R-:W-:Y:S01]  /*1140*/  IADD3 R14, PT, PT, R8, -0x1, RZ ;  /* 0xffffffff080e7810 */ /* 0x000fe20007ffe0ff */
[----:B------:R-:W-:Y:S01]  /*1150*/  UIADD3 UR4, UPT, UPT, UR4, 0x1, URZ ;  /* 0x0000000104047890 */ /* 0x000fe2000fffe0ff */
[----:B------:R-:W-:Y:S02]  /*1160*/  BSSY.RECONVERGENT B4, `(.L_x_39) ;  /* 0x0000022000047945 */ /* 0x000fe40003800200 */
[----:B------:R-:W-:Y:S01]  /*1170*/  ISETP.GE.AND P0, PT, R14, UR5, PT ;  /* 0x000000050e007c0c */ /* 0x000fe2000bf06270 */
[----:B------:R-:W-:-:S03]  /*1180*/  UISETP.NE.AND UP0, UPT, UR4, 0x2, UPT ;  /* 0x000000020400788c */ /* 0x000fc6000bf05270 */
[----:B------:R-:W-:-:S04]  /*1190*/  ISETP.GT.AND P0, PT, R14, RZ, !P0 ;  /* 0x000000ff0e00720c */ /* 0x000fc80004704270 */
[----:B------:R-:W-:-:S04]  /*11a0*/  ISETP.LT.U32.AND P1, PT, R13, 0x1ff, P0 ;  /* 0x000001ff0d00780c */ /* 0x000fc80000721070 */
[----:B------:R-:W-:-:S13]  /*11b0*/  ISETP.GT.U32.OR P2, PT, R18, 0x1fe, !P1 ;  /* 0x000001fe1200780c */ /* 0x000fda0004f44470 */
[----:B------:R-:W-:Y:S05]  /*11c0*/  @P2 BRA `(.L_x_40) ;  /* 0x00000000006c2947 */ /* 0x000fea0003800000 */
[----:B------:R-:W-:-:S06]  /*11d0*/  IMAD.WIDE.U32 R14, R19, 0x4, R16 ;  /* 0x00000004130e7825 */ /* 0x000fcc00078e0010 */
[----:B------:R-:W2:Y:S01]  /*11e0*/  LDG.E R14, desc[UR6][R14.64] ;  /* 0x000000060e0e7981 */ /* 0x000ea2000c1e1900 */
[----:B------:R-:W-:Y:S01]  /*11f0*/  IMAD.MOV.U32 R22, RZ, RZ, 0x3a693965 ;  /* 0x3a693965ff167424 */ /* 0x000fe200078e00ff */
[----:B------:R-:W-:Y:S01]  /*1200*/  BSSY.RECONVERGENT B5, `(.L_x_41) ;  /* 0x0000011000057945 */ /* 0x000fe20003800200 */
[----:B------:R-:W-:-:S04]  /*1210*/  IMAD.MOV.U32 R21, RZ, RZ, 0x3f800000 ;  /* 0x3f800000ff157424 */ /* 0x000fc800078e00ff */
[----:B------:R-:W-:Y:S01]  /*1220*/  FFMA R21, R22, -1124, R21 ;  /* 0xc48c800016157823 */ /* 0x000fe20000000015 */
[----:B--2---:R-:W-:-:S04]  /*1230*/  VIMNMX R20, PT, PT, R14, 0x64, PT ;  /* 0x000000640e147848 */ /* 0x004fc80003fe0100 */
[----:B------:R-:W-:-:S05]  /*1240*/  VIMNMX R20, PT, PT, R20, -0x400, !PT ;  /* 0xfffffc0014147848 */ /* 0x000fca0007fe0100 */
[----:B------:R-:W-:-:S05]  /*1250*/  VIADD R20, R20, 0x400 ;  /* 0x0000040014147836 */ /* 0x000fca0000000000 */
[----:B------:R-:W-:Y:S01]  /*1260*/  I2FP.F32.U32 R15, R20 ;  /* 0x00000014000f7245 */ /* 0x000fe20000201000 */
[----:B------:R-:W-:-:S03]  /*1270*/  FFMA R20, R21, R22, 0.00088967970805242657661 ;  /* 0x3a69396515147423 */ /* 0x000fc60000000016 */
[----:B------:R-:W0:Y:S01]  /*1280*/  FCHK P2, R15, 1124 ;  /* 0x448c80000f007902 */ /* 0x000e220000040000 */
[----:B------:R-:W-:-:S04]  /*1290*/  FFMA R21, R15, R20, RZ ;  /* 0x000000140f157223 */ /* 0x000fc800000000ff */
[----:B------:R-:W-:-:S04]  /*12a0*/  FFMA R14, R21, -1124, R15 ;  /* 0xc48c8000150e7823 */ /* 0x000fc8000000000f */
[----:B------:R-:W-:Y:S01]  /*12b0*/  FFMA R21, R20, R14, R21 ;  /* 0x0000000e14157223 */ /* 0x000fe20000000015 */
[----:B0-----:R-:W-:Y:S06]  /*12c0*/  @!P2 BRA `(.L_x_42) ;  /* 0x000000000010a947 */ /* 0x001fec0003800000 */
[----:B------:R-:W-:Y:S01]  /*12d0*/  IMAD.MOV.U32 R14, RZ, RZ, 0x448c8000 ;  /* 0x448c8000ff0e7424 */ /* 0x000fe200078e00ff */
[----:B------:R-:W-:-:S07]  /*12e0*/  MOV R21, 0x1300 ;  /* 0x0000130000157802 */ /* 0x000fce0000000f00 */
[----:B------:R-:W-:Y:S05]  /*12f0*/  CALL.REL.NOINC `($__internal_1_$__cuda_sm3x_div_rn_noftz_f32_slowpath) ;  /* 0x0000002000147944 */ /* 0x000fea0003c00000 */
[----:B------:R-:W-:-:S07]  /*1300*/  IMAD.MOV.U32 R21, RZ, RZ, R20 ;  /* 0x000000ffff157224 */ /* 0x000fce00078e0014 */
.L_x_42:
[----:B------:R-:W-:Y:S05]  /*1310*/  BSYNC.RECONVERGENT B5 ;  /* 0x0000000000057941 */ /* 0x000fea0003800200 */
.L_x_41:
[----:B------:R-:W-:Y:S01]  /*1320*/  FSETP.GEU.AND P3, PT, R21, R2, PT ;  /* 0x000000021500720b */ /* 0x000fe20003f6e000 */
[----:B------:R-:W-:Y:S01]  /*1330*/  FADD R3, R3, R21 ;  /* 0x0000001503037221 */ /* 0x000fe20000000000 */
[----:B------:R-:W-:Y:S01]  /*1340*/  FSETP.GT.AND P2, PT, R21, R0, PT ;  /* 0x000000001500720b */ /* 0x000fe20003f44000 */
[----:B------:R-:W-:Y:S01]  /*1350*/  FADD R5, R5, 1 ;  /* 0x3f80000005057421 */ /* 0x000fe20000000000 */
[C---:B------:R-:W-:Y:S02]  /*1360*/  FSEL R2, R21.reuse, R2, !P3 ;  /* 0x0000000215027208 */ /* 0x040fe40005800000 */
[----:B------:R-:W-:-:S09]  /*1370*/  FSEL R0, R21, R0, P2 ;  /* 0x0000000015007208 */ /* 0x000fd20001000000 */
.L_x_40:
[----:B------:R-:W-:Y:S05]  /*1380*/  BSYNC.RECONVERGENT B4 ;  /* 0x0000000000047941 */ /* 0x000fea0003800200 */
.L_x_39:
[----:B------:R-:W-:Y:S01]  /*1390*/  ISETP.GT.U32.OR P2, PT, R12, 0x1fe, !P1 ;  /* 0x000001fe0c00780c */ /* 0x000fe20004f44470 */
[----:B------:R-:W-:-:S12]  /*13a0*/  BSSY.RECONVERGENT B4, `(.L_x_43) ;  /* 0x000001e000047945 */ /* 0x000fd80003800200 */
[----:B------:R-:W-:Y:S05]  /*13b0*/  @P2 BRA `(.L_x_44) ;  /* 0x0000000000702947 */ /* 0x000fea0003800000 */
[----:B------:R-:W-:-:S04]  /*13c0*/  VIADD R15, R19, 0x1 ;  /* 0x00000001130f7836 */ /* 0x000fc80000000000 */
[----:B------:R-:W-:-:S06]  /*13d0*/  IMAD.WIDE.U32 R14, R15, 0x4, R16 ;  /* 0x000000040f0e7825 */ /* 0x000fcc00078e0010 */
[----:B------:R-:W2:Y:S01]  /*13e0*/  LDG.E R14, desc[UR6][R14.64] ;  /* 0x000000060e0e7981 */ /* 0x000ea2000c1e1900 */
[----:B------:R-:W-:Y:S02]  /*13f0*/  HFMA2 R22, -RZ, RZ, 0.80126953125, 0.67431640625 ;  /* 0x3a693965ff167431 */ /* 0x000fe400000001ff */
[----:B------:R-:W-:Y:S01]  /*1400*/  IMAD.MOV.U32 R21, RZ, RZ, 0x448c8000 ;  /* 0x448c8000ff157424 */ /* 0x000fe200078e00ff */
[----:B------:R-:W-:Y:S03]  /*1410*/  BSSY.RECONVERGENT B5, `(.L_x_45) ;  /* 0x0000010000057945 */ /* 0x000fe60003800200 */
[----:B------:R-:W-:Y:S01]  /*1420*/  FFMA R21, R22, -R21, 1 ;  /* 0x3f80000016157423 */ /* 0x000fe20000000815 */
        /* <DEDUP_REMOVED lines=14> */
.L_x_46:
[----:B------:R-:W-:Y:S05]  /*1510*/  BSYNC.RECONVERGENT B5 ;  /* 0x0000000000057941 */ /* 0x000fea0003800200 */
.L_x_45:
[----:B------:R-:W-:Y:S01]  /*1520*/  FSETP.GEU.AND P3, PT, R21, R2, PT ;  /* 0x000000021500720b */ /* 0x000fe20003f6e000 */
[----:B------:R-:W-:Y:S01]  /*1530*/  FADD R3, R3, R21 ;  /* 0x0000001503037221 */ /* 0x000fe20000000000 */
[----:B------:R-:W-:Y:S01]  /*1540*/  FSETP.GT.AND P2, PT, R21, R0, PT ;  /* 0x000000001500720b */ /* 0x000fe20003f44000 */
[----:B------:R-:W-:Y:S01]  /*1550*/  FADD R5, R5, 1 ;  /* 0x3f80000005057421 */ /* 0x000fe20000000000 */
[C---:B------:R-:W-:Y:S02]  /*1560*/  FSEL R2, R21.reuse, R2, !P3 ;  /* 0x0000000215027208 */ /* 0x040fe40005800000 */
[----:B------:R-:W-:-:S09]  /*1570*/  FSEL R0, R21, R0, P2 ;  /* 0x0000000015007208 */ /* 0x000fd20001000000 */
.L_x_44:
[----:B------:R-:W-:Y:S05]  /*1580*/  BSYNC.RECONVERGENT B4 ;  /* 0x0000000000047941 */ /* 0x000fea0003800200 */
.L_x_43:
[----:B------:R-:W-:Y:S01]  /*1590*/  ISETP.GT.U32.OR P1, PT, R11, 0x1fe, !P1 ;  /* 0x000001fe0b00780c */ /* 0x000fe20004f24470 */
[----:B------:R-:W-:-:S12]  /*15a0*/  BSSY.RECONVERGENT B4, `(.L_x_47) ;  /* 0x000001f000047945 */ /* 0x000fd80003800200 */
[----:B------:R-:W-:Y:S05]  /*15b0*/  @P1 BRA `(.L_x_48) ;  /* 0x0000000000741947 */ /* 0x000fea0003800000 */
[----:B------:R-:W-:-:S04]  /*15c0*/  VIADD R15, R19, 0x1 ;  /* 0x00000001130f7836 */ /* 0x000fc80000000000 */
[----:B------:R-:W-:-:S06]  /*15d0*/  IMAD.WIDE.U32 R14, R15, 0x4, R16 ;  /* 0x000000040f0e7825 */ /* 0x000fcc00078e0010 */
[----:B------:R-:W2:Y:S01]  /*15e0*/  LDG.E R14, desc[UR6][R14.64+0x4] ;  /* 0x000004060e0e7981 */ /* 0x000ea2000c1e1900 */
[----:B------:R-:W-:Y:S01]  /*15f0*/  MOV R21, 0x3a693965 ;  /* 0x3a69396500157802 */ /* 0x000fe20000000f00 */
        /* <DEDUP_REMOVED lines=13> */
[----:B------:R-:W-:Y:S01]  /*16d0*/  IMAD.MOV.U32 R15, RZ, RZ, R22 ;  /* 0x000000ffff0f7224 */ /* 0x000fe200078e0016 */
[----:B------:R-:W-:Y:S01]  /*16e0*/  MOV R21, 0x1710 ;  /* 0x0000171000157802 */ /* 0x000fe20000000f00 */
[----:B------:R-:W-:-:S07]  /*16f0*/  IMAD.MOV.U32 R14, RZ, RZ, 0x448c8000 ;  /* 0x448c8000ff0e7424 */ /* 0x000fce00078e00ff */
[----:B------:R-:W-:Y:S05]  /*1700*/  CALL.REL.NOINC `($__internal_1_$__cuda_sm3x_div_rn_noftz_f32_slowpath) ;  /* 0x0000001c00107944 */ /* 0x000fea0003c00000 */
[----:B------:R-:W-:-:S07]  /*1710*/  IMAD.MOV.U32 R21, RZ, RZ, R20 ;  /* 0x000000ffff157224 */ /* 0x000fce00078e0014 */
.L_x_50:
[----:B------:R-:W-:Y:S05]  /*1720*/  BSYNC.RECONVERGENT B5 ;  /* 0x0000000000057941 */ /* 0x000fea0003800200 */
.L_x_49:
[----:B------:R-:W-:Y:S01]  /*1730*/  FSETP.GEU.AND P2, PT, R21, R2, PT ;  /* 0x000000021500720b */ /* 0x000fe20003f4e000 */
[----:B------:R-:W-:Y:S01]  /*1740*/  FADD R3, R3, R21 ;  /* 0x0000001503037221 */ /* 0x000fe20000000000 */
[----:B------:R-:W-:Y:S01]  /*1750*/  FSETP.GT.AND P1, PT, R21, R0, PT ;  /* 0x000000001500720b */ /* 0x000fe20003f24000 */
[----:B------:R-:W-:Y:S01]  /*1760*/  FADD R5, R5, 1 ;  /* 0x3f80000005057421 */ /* 0x000fe20000000000 */
[C---:B------:R-:W-:Y:S02]  /*1770*/  FSEL R2, R21.reuse, R2, !P2 ;  /* 0x0000000215027208 */ /* 0x040fe40005000000 */
[----:B------:R-:W-:-:S09]  /*1780*/  FSEL R0, R21, R0, P1 ;  /* 0x0000000015007208 */ /* 0x000fd20000800000 */
.L_x_48:
[----:B------:R-:W-:Y:S05]  /*1790*/  BSYNC.RECONVERGENT B4 ;  /* 0x0000000000047941 */ /* 0x000fea0003800200 */
.L_x_47:
[----:B------:R-:W-:Y:S01]  /*17a0*/  ISETP.LT.U32.AND P1, PT, R10, 0x1ff, P0 ;  /* 0x000001ff0a00780c */ /* 0x000fe20000721070 */
[----:B------:R-:W-:Y:S03]  /*17b0*/  BSSY.RECONVERGENT B4, `(.L_x_51) ;  /* 0x0000020000047945 */ /* 0x000fe60003800200 */
[----:B------:R-:W-:-:S13]  /*17c0*/  ISETP.GT.U32.OR P2, PT, R18, 0x1fe, !P1 ;  /* 0x000001fe1200780c */ /* 0x000fda0004f44470 */
[----:B------:R-:W-:Y:S05]  /*17d0*/  @P2 BRA `(.L_x_52) ;  /* 0x0000000000742947 */ /* 0x000fea0003800000 */
[----:B------:R-:W-:-:S05]  /*17e0*/  IADD3 R15, PT, PT, R19, 0x200, RZ ;  /* 0x00000200130f7810 */ /* 0x000fca0007ffe0ff */
[----:B------:R-:W-:-:S06]  /*17f0*/  IMAD.WIDE.U32 R14, R15, 0x4, R16 ;  /* 0x000000040f0e7825 */ /* 0x000fcc00078e0010 */
[----:B------:R-:W2:Y:S01]  /*1800*/  LDG.E R14, desc[UR6][R14.64] ;  /* 0x000000060e0e7981 */ /* 0x000ea2000c1e1900 */
[----:B------:R-:W-:Y:S01]  /*1810*/  IMAD.MOV.U32 R21, RZ, RZ, 0x3a693965 ;  /* 0x3a693965ff157424 */ /* 0x000fe200078e00ff */
[----:B------:R-:W-:Y:S01]  /*1820*/  BSSY.RECONVERGENT B5, `(.L_x_53) ;  /* 0x0000012000057945 */ /* 0x000fe20003800200 */
[----:B------:R-:W-:-:S04]  /*1830*/  IMAD.MOV.U32 R22, RZ, RZ, 0x448c8000 ;  /* 0x448c8000ff167424 */ /* 0x000fc800078e00ff */
        /* <DEDUP_REMOVED lines=15> */
[----:B------:R-:W-:-:S07]  /*1930*/  MOV R21, R20 ;  /* 0x0000001400157202 */ /* 0x000fce0000000f00 */
.L_x_54:
[----:B------:R-:W-:Y:S05]  /*1940*/  BSYNC.RECONVERGENT B5 ;  /* 0x0000000000057941 */ /* 0x000fea0003800200 */
.L_x_53:
[----:B------:R-:W-:Y:S01]  /*1950*/  FSETP.GEU.AND P3, PT, R21, R2, PT ;  /* 0x000000021500720b */ /* 0x000fe20003f6e000 */
[----:B------:R-:W-:Y:S01]  /*1960*/  FADD R3, R3, R21 ;  /* 0x0000001503037221 */ /* 0x000fe20000000000 */
[----:B------:R-:W-:Y:S01]  /*1970*/  FSETP.GT.AND P2, PT, R21, R0, PT ;  /* 0x000000001500720b */ /* 0x000fe20003f44000 */
[----:B------:R-:W-:Y:S01]  /*1980*/  FADD R5, R5, 1 ;  /* 0x3f80000005057421 */ /* 0x000fe20000000000 */
[C---:B------:R-:W-:Y:S02]  /*1990*/  FSEL R2, R21.reuse, R2, !P3 ;  /* 0x0000000215027208 */ /* 0x040fe40005800000 */
[----:B------:R-:W-:-:S09]  /*19a0*/  FSEL R0, R21, R0, P2 ;  /* 0x0000000015007208 */ /* 0x000fd20001000000 */
.L_x_52:
[----:B------:R-:W-:Y:S05]  /*19b0*/  BSYNC.RECONVERGENT B4 ;  /* 0x0000000000047941 */ /* 0x000fea0003800200 */
.L_x_51:
[----:B------:R-:W-:Y:S01]  /*19c0*/  ISETP.GT.U32.OR P2, PT, R12, 0x1fe, !P1 ;  /* 0x000001fe0c00780c */ /* 0x000fe20004f44470 */
[----:B------:R-:W-:-:S12]  /*19d0*/  BSSY.RECONVERGENT B4, `(.L_x_55) ;  /* 0x000001f000047945 */ /* 0x000fd80003800200 */
[----:B------:R-:W-:Y:S05]  /*19e0*/  @P2 BRA `(.L_x_56) ;  /* 0x0000000000742947 */ /* 0x000fea0003800000 */
[----:B------:R-:W-:-:S04]  /*19f0*/  VIADD R15, R19, 0x201 ;  /* 0x00000201130f7836 */ /* 0x000fc80000000000 */
        /* <DEDUP_REMOVED lines=16> */
[----:B------:R-:W-:Y:S02]  /*1b00*/  HFMA2 R14, -RZ, RZ, 4.546875, -0.0 ;  /* 0x448c8000ff0e7431 */ /* 0x000fe400000001ff */
[----:B------:R-:W-:Y:S01]  /*1b10*/  IMAD.MOV.U32 R15, RZ, RZ, R22 ;  /* 0x000000ffff0f7224 */ /* 0x000fe200078e0016 */
[----:B------:R-:W-:-:S07]  /*1b20*/  MOV R21, 0x1b40 ;  /* 0x00001b4000157802 */ /* 0x000fce0000000f00 */
[----:B------:R-:W-:Y:S05]  /*1b30*/  CALL.REL.NOINC `($__internal_1_$__cuda_sm3x_div_rn_noftz_f32_slowpath) ;  /* 0x0000001800047944 */ /* 0x000fea0003c00000 */
[----:B------:R-:W-:-:S07]  /*1b40*/  IMAD.MOV.U32 R21, RZ, RZ, R20 ;  /* 0x000000ffff157224 */ /* 0x000fce00078e0014 */
.L_x_58:
[----:B------:R-:W-:Y:S05]  /*1b50*/  BSYNC.RECONVERGENT B5 ;  /* 0x0000000000057941 */ /* 0x000fea0003800200 */
.L_x_57:
[----:B------:R-:W-:Y:S01]  /*1b60*/  FSETP.GEU.AND P3, PT, R21, R2, PT ;  /* 0x000000021500720b */ /* 0x000fe20003f6e000 */
[----:B------:R-:W-:Y:S01]  /*1b70*/  FADD R3, R3, R21 ;  /* 0x0000001503037221 */ /* 0x000fe20000000000 */
[----:B------:R-:W-:Y:S01]  /*1b80*/  FSETP.GT.AND P2, PT, R21, R0, PT ;  /* 0x000000001500720b */ /* 0x000fe20003f44000 */
[----:B------:R-:W-:Y:S01]  /*1b90*/  FADD R5, R5, 1 ;  /* 0x3f80000005057421 */ /* 0x000fe20000000000 */
[C---:B------:R-:W-:Y:S02]  /*1ba0*/  FSEL R2, R21.reuse, R2, !P3 ;  /* 0x0000000215027208 */ /* 0x040fe40005800000 */
[----:B------:R-:W-:-:S09]  /*1bb0*/  FSEL R0, R21, R0, P2 ;  /* 0x0000000015007208 */ /* 0x000fd20001000000 */
.L_x_56:
[----:B------:R-:W-:Y:S05]  /*1bc0*/  BSYNC.RECONVERGENT B4 ;  /* 0x0000000000047941 */ /* 0x000fea0003800200 */
.L_x_55:
        /* <DEDUP_REMOVED lines=20> */
[----:B------:R-:W-:Y:S01]  /*1d10*/  MOV R15, R22 ;  /* 0x00000016000f7202 */ /* 0x000fe20000000f00 */
[----:B------:R-:W-:Y:S01]  /*1d20*/  IMAD.MOV.U32 R14, RZ, RZ, 0x448c8000 ;  /* 0x448c8000ff0e7424 */ /* 0x000fe200078e00ff */
[----:B------:R-:W-:-:S07]  /*1d30*/  MOV R21, 0x1d50 ;  /* 0x00001d5000157802 */ /* 0x000fce0000000f00 */
[----:B------:R-:W-:Y:S05]  /*1d40*/  CALL.REL.NOINC `($__internal_1_$__cuda_sm3x_div_rn_noftz_f32_slowpath) ;  /* 0x0000001400807944 */ /* 0x000fea0003c00000 */
[----:B------:R-:W-:-:S07]  /*1d50*/  IMAD.MOV.U32 R21, RZ, RZ, R20 ;  /* 0x000000ffff157224 */ /* 0x000fce00078e0014 */
.L_x_62:
[----:B------:R-:W-:Y:S05]  /*1d60*/  BSYNC.RECONVERGENT B5 ;  /* 0x0000000000057941 */ /* 0x000fea0003800200 */
.L_x_61:
[----:B------:R-:W-:Y:S01]  /*1d70*/  FSETP.GEU.AND P2, PT, R21, R2, PT ;  /* 0x000000021500720b */ /* 0x000fe20003f4e000 */
[----:B------:R-:W-:Y:S01]  /*1d80*/  FADD R3, R3, R21 ;  /* 0x0000001503037221 */ /* 0x000fe20000000000 */
[----:B------:R-:W-:Y:S01]  /*1d90*/  FSETP.GT.AND P1, PT, R21, R0, PT ;  /* 0x000000001500720b */ /* 0x000fe20003f24000 */
[----:B------:R-:W-:Y:S01]  /*1da0*/  FADD R5, R5, 1 ;  /* 0x3f80000005057421 */ /* 0x000fe20000000000 */
[C---:B------:R-:W-:Y:S02]  /*1db0*/  FSEL R2, R21.reuse, R2, !P2 ;  /* 0x0000000215027208 */ /* 0x040fe40005000000 */
[----:B------:R-:W-:-:S09]  /*1dc0*/  FSEL R0, R21, R0, P1 ;  /* 0x0000000015007208 */ /* 0x000fd20000800000 */
.L_x_60:
[----:B------:R-:W-:Y:S05]  /*1dd0*/  BSYNC.RECONVERGENT B4 ;  /* 0x0000000000047941 */ /* 0x000fea0003800200 */
.L_x_59:
[----:B------:R-:W-:Y:S01]  /*1de0*/  ISETP.LT.U32.AND P0, PT, R9, 0x1ff, P0 ;  /* 0x000001ff0900780c */ /* 0x000fe20000701070 */
[----:B------:R-:W-:Y:S03]  /*1df0*/  BSSY.RECONVERGENT B4, `(.L_x_63) ;  /* 0x0000020000047945 */ /* 0x000fe60003800200 */
[----:B------:R-:W-:-:S13]  /*1e00*/  ISETP.GT.U32.OR P1, PT, R18, 0x1fe, !P0 ;  /* 0x000001fe1200780c */ /* 0x000fda0004724470 */
        /* <DEDUP_REMOVED lines=9> */
[----:B------:R-:W-:-:S04]  /*1ea0*/  VIMNMX R20, PT, PT, R20, -0x400, !PT ;  /* 0xfffffc0014147848 */ /* 0x000fc80007fe0100 */
[----:B------:R-:W-:-:S04]  /*1eb0*/  IADD3 R20, PT, PT, R20, 0x400, RZ ;  /* 0x0000040014147810 */ /* 0x000fc80007ffe0ff */
        /* <DEDUP_REMOVED lines=12> */
.L_x_66:
[----:B------:R-:W-:Y:S05]  /*1f80*/  BSYNC.RECONVERGENT B5 ;  /* 0x0000000000057941 */ /* 0x000fea0003800200 */
.L_x_65:
[----:B------:R-:W-:Y:S01]  /*1f90*/  FSETP.GEU.AND P2, PT, R21, R2, PT ;  /* 0x000000021500720b */ /* 0x000fe20003f4e000 */
[----:B------:R-:W-:Y:S01]  /*1fa0*/  FADD R3, R3, R21 ;  /* 0x0000001503037221 */ /* 0x000fe20000000000 */
[----:B------:R-:W-:Y:S01]  /*1fb0*/  FSETP.GT.AND P1, PT, R21, R0, PT ;  /* 0x000000001500720b */ /* 0x000fe20003f24000 */
[----:B------:R-:W-:Y:S01]  /*1fc0*/  FADD R5, R5, 1 ;  /* 0x3f80000005057421 */ /* 0x000fe20000000000 */
[C---:B------:R-:W-:Y:S02]  /*1fd0*/  FSEL R2, R21.reuse, R2, !P2 ;  /* 0x0000000215027208 */ /* 0x040fe40005000000 */
[----:B------:R-:W-:-:S09]  /*1fe0*/  FSEL R0, R21, R0, P1 ;  /* 0x0000000015007208 */ /* 0x000fd20000800000 */
.L_x_64:
[----:B------:R-:W-:Y:S05]  /*1ff0*/  BSYNC.RECONVERGENT B4 ;  /* 0x0000000000047941 */ /* 0x000fea0003800200 */
.L_x_63:
[----:B------:R-:W-:Y:S01]  /*2000*/  ISETP.GT.U32.OR P1, PT, R12, 0x1fe, !P0 ;  /* 0x000001fe0c00780c */ /* 0x000fe20004724470 */
[----:B------:R-:W-:-:S12]  /*2010*/  BSSY.RECONVERGENT B4, `(.L_x_67) ;  /* 0x000001f000047945 */ /* 0x000fd80003800200 */
[----:B------:R-:W-:Y:S05]  /*2020*/  @P1 BRA `(.L_x_68) ;  /* 0x0000000000741947 */ /* 0x000fea0003800000 */
[----:B------:R-:W-:-:S04]  /*2030*/  VIADD R15, R19, 0x401 ;  /* 0x00000401130f7836 */ /* 0x000fc80000000000 */
[----:B------:R-:W-:-:S06]  /*2040*/  IMAD.WIDE.U32 R14, R15, 0x4, R16 ;  /* 0x000000040f0e7825 */ /* 0x000fcc00078e0010 */
[----:B------:R-:W2:Y:S01]  /*2050*/  LDG.E R14, desc[UR6][R14.64] ;  /* 0x000000060e0e7981 */ /* 0x000ea2000c1e1900 */
[----:B------:R-:W-:Y:S02]  /*2060*/  HFMA2 R22, -RZ, RZ, 4.546875, -0.0 ;  /* 0x448c8000ff167431 */ /* 0x000fe400000001ff */
        /* <DEDUP_REMOVED lines=18> */
.L_x_70:
[----:B------:R-:W-:Y:S05]  /*2190*/  BSYNC.RECONVERGENT B5 ;  /* 0x0000000000057941 */ /* 0x000fea0003800200 */
.L_x_69:
[----:B------:R-:W-:Y:S01]  /*21a0*/  FSETP.GEU.AND P2, PT, R21, R2, PT ;  /* 0x000000021500720b */ /* 0x000fe20003f4e000 */
[----:B------:R-:W-:Y:S01]  /*21b0*/  FADD R3, R3, R21 ;  /* 0x0000001503037221 */ /* 0x000fe20000000000 */
[----:B------:R-:W-:Y:S01]  /*21c0*/  FSETP.GT.AND P1, PT, R21, R0, PT ;  /* 0x000000001500720b */ /* 0x000fe20003f24000 */
[----:B------:R-:W-:Y:S01]  /*21d0*/  FADD R5, R5, 1 ;  /* 0x3f80000005057421 */ /* 0x000fe20000000000 */
[C---:B------:R-:W-:Y:S02]  /*21e0*/  FSEL R2, R21.reuse, R2, !P2 ;  /* 0x0000000215027208 */ /* 0x040fe40005000000 */
[----:B------:R-:W-:-:S09]  /*21f0*/  FSEL R0, R21, R0, P1 ;  /* 0x0000000015007208 */ /* 0x000fd20000800000 */
.L_x_68:
[----:B------:R-:W-:Y:S05]  /*2200*/  BSYNC.RECONVERGENT B4 ;  /* 0x0000000000047941 */ /* 0x000fea0003800200 */
.L_x_67:
        /* <DEDUP_REMOVED lines=25> */
.L_x_74:
[----:B------:R-:W-:Y:S05]  /*23a0*/  BSYNC.RECONVERGENT B5 ;  /* 0x0000000000057941 */ /* 0x000fea0003800200 */
.L_x_73:
[----:B------:R-:W-:Y:S01]  /*23b0*/  FSETP.GEU.AND P1, PT, R21, R2, PT ;  /* 0x000000021500720b */ /* 0x000fe20003f2e000 */
[----:B------:R-:W-:Y:S01]  /*23c0*/  FADD R3, R3, R21 ;  /* 0x0000001503037221 */ /* 0x000fe20000000000 */
[----:B------:R-:W-:Y:S01]  /*23d0*/  FSETP.GT.AND P0, PT, R21, R0, PT ;  /* 0x000000001500720b */ /* 0x000fe20003f04000 */
[----:B------:R-:W-:Y:S01]  /*23e0*/  FADD R5, R5, 1 ;  /* 0x3f80000005057421 */ /* 0x000fe20000000000 */
[C---:B------:R-:W-:Y:S02]  /*23f0*/  FSEL R2, R21.reuse, R2, !P1 ;  /* 0x0000000215027208 */ /* 0x040fe40004800000 */
[----:B------:R-:W-:-:S09]  /*2400*/  FSEL R0, R21, R0, P0 ;  /* 0x0000000015007208 */ /* 0x000fd20000000000 */
.L_x_72:
[----:B------:R-:W-:Y:S05]  /*2410*/  BSYNC.RECONVERGENT B4 ;  /* 0x0000000000047941 */ /* 0x000fea0003800200 */
.L_x_71:
[----:B------:R-:W-:Y:S01]  /*2420*/  IADD3 R8, PT, PT, R8, 0x1, RZ ;  /* 0x0000000108087810 */ /* 0x000fe20007ffe0ff */
[----:B------:R-:W-:Y:S01]  /*2430*/  VIADD R19, R19, 0x40000 ;  /* 0x0004000013137836 */ /* 0x000fe20000000000 */
[----:B------:R-:W-:Y:S06]  /*2440*/  BRA.U UP0, `(.L_x_75) ;  /* 0xffffffed003c7547 */ /* 0x000fec000b83ffff */
[----:B------:R-:W0:Y:S01]  /*2450*/  MUFU.RCP R8, R5 ;  /* 0x0000000500087308 */ /* 0x000e220000001000 */
[----:B------:R-:W-:Y:S07]  /*2460*/  BSSY.RECONVERGENT B4, `(.L_x_76) ;  /* 0x000000d000047945 */ /* 0x000fee0003800200 */
[----:B------:R-:W1:Y:S01]  /*2470*/  FCHK P0, R3, R5 ;  /* 0x0000000503007302 */ /* 0x000e620000000000 */
[----:B0-----:R-:W-:-:S04]  /*2480*/  FFMA R9, -R5, R8, 1 ;  /* 0x3f80000005097423 */ /* 0x001fc80000000108 */
[----:B------:R-:W-:-:S04]  /*2490*/  FFMA R8, R8, R9, R8 ;  /* 0x0000000908087223 */ /* 0x000fc80000000008 */
[----:B------:R-:W-:-:S04]  /*24a0*/  FFMA R9, R3, R8, RZ ;  /* 0x0000000803097223 */ /* 0x000fc800000000ff */
[----:B------:R-:W-:-:S04]  /*24b0*/  FFMA R24, -R5, R9, R3 ;  /* 0x0000000905187223 */ /* 0x000fc80000000103 */
[----:B------:R-:W-:Y:S01]  /*24c0*/  FFMA R24, R8, R24, R9 ;  /* 0x0000001808187223 */ /* 0x000fe20000000009 */
[----:B-1----:R-:W-:Y:S06]  /*24d0*/  @!P0 BRA `(.L_x_77) ;  /* 0x0000000000148947 */ /* 0x002fec0003800000 */
[----:B------:R-:W-:Y:S01]  /*24e0*/  IMAD.MOV.U32 R15, RZ, RZ, R3 ;  /* 0x000000ffff0f7224 */ /* 0x000fe200078e0003 */
[----:B------:R-:W-:Y:S01]  /*24f0*/  MOV R21, 0x2520 ;  /* 0x0000252000157802 */ /* 0x000fe20000000f00 */
[----:B------:R-:W-:-:S07]  /*2500*/  IMAD.MOV.U32 R14, RZ, RZ, R5 ;  /* 0x000000ffff0e7224 */ /* 0x000fce00078e0005 */
[----:B------:R-:W-:Y:S05]  /*2510*/  CALL.REL.NOINC `($__internal_1_$__cuda_sm3x_div_rn_noftz_f32_slowpath) ;  /* 0x0000000c008c7944 */ /* 0x000fea0003c00000 */
[----:B------:R-:W-:-:S07]  /*2520*/  IMAD.MOV.U32 R24, RZ, RZ, R20 ;  /* 0x000000ffff187224 */ /* 0x000fce00078e0014 */
.L_x_77:
[----:B------:R-:W-:Y:S05]  /*2530*/  BSYNC.RECONVERGENT B4 ;  /* 0x0000000000047941 */ /* 0x000fea0003800200 */
.L_x_76:
[----:B------:R-:W0:Y:S02]  /*2540*/  LDC.64 R8, c[0x0][0x390] ;  /* 0x0000e400ff087b82 */ /* 0x000e240000000a00 */
[----:B0-----:R0:W5:Y:S01]  /*2550*/  LDG.E R3, desc[UR6][R8.64] ;  /* 0x0000000608037981 */ /* 0x001162000c1e1900 */
[----:B------:R-:W-:Y:S02]  /*2560*/  HFMA2 R10, -RZ, RZ, 4.546875, -0.0 ;  /* 0x448c8000ff0a7431 */ /* 0x000fe400000001ff */
[----:B------:R-:W-:Y:S01]  /*2570*/  IMAD.MOV.U32 R5, RZ, RZ, 0x3a693965 ;  /* 0x3a693965ff057424 */ /* 0x000fe200078e00ff */
[----:B------:R-:W1:Y:S01]  /*2580*/  FCHK P0, R4, 1124 ;  /* 0x448c800004007902 */ /* 0x000e620000000000 */
[----:B------:R-:W-:Y:S02]  /*2590*/  BSSY.RECONVERGENT B4, `(.L_x_78) ;  /* 0x000000c000047945 */ /* 0x000fe40003800200 */
[----:B------:R-:W-:-:S04]  /*25a0*/  FFMA R10, R5, -R10, 1 ;  /* 0x3f800000050a7423 */ /* 0x000fc8000000080a */
[----:B------:R-:W-:-:S04]  /*25b0*/  FFMA R12, R10, R5, 0.00088967970805242657661 ;  /* 0x3a6939650a0c7423 */ /* 0x000fc80000000005 */
[----:B------:R-:W-:-:S04]  /*25c0*/  FFMA R5, R4, R12, RZ ;  /* 0x0000000c04057223 */ /* 0x000fc800000000ff */
[----:B------:R-:W-:-:S04]  /*25d0*/  FFMA R10, R5, -1124, R4 ;  /* 0xc48c8000050a7823 */ /* 0x000fc80000000004 */
[----:B------:R-:W-:Y:S01]  /*25e0*/  FFMA R10, R12, R10, R5 ;  /* 0x0000000a0c0a7223 */ /* 0x000fe20000000005 */
[----:B01----:R-:W-:Y:S06]  /*25f0*/  @!P0 BRA `(.L_x_79) ;  /* 0x0000000000148947 */ /* 0x003fec0003800000 */
[----:B------:R-:W-:Y:S01]  /*2600*/  IMAD.MOV.U32 R15, RZ, RZ, R4 ;  /* 0x000000ffff0f7224 */ /* 0x000fe200078e0004 */
[----:B------:R-:W-:Y:S01]  /*2610*/  MOV R21, 0x2640 ;  /* 0x0000264000157802 */ /* 0x000fe20000000f00 */
[----:B------:R-:W-:-:S07]  /*2620*/  IMAD.MOV.U32 R14, RZ, RZ, 0x448c8000 ;  /* 0x448c8000ff0e7424 */ /* 0x000fce00078e00ff */
[----:B-----5:R-:W-:Y:S05]  /*2630*/  CALL.REL.NOINC `($__internal_1_$__cuda_sm3x_div_rn_noftz_f32_slowpath) ;  /* 0x0000000c00447944 */ /* 0x020fea0003c00000 */
[----:B------:R-:W-:-:S07]  /*2640*/  IMAD.MOV.U32 R10, RZ, RZ, R20 ;  /* 0x000000ffff0a7224 */ /* 0x000fce00078e0014 */
.L_x_79:
[----:B------:R-:W-:Y:S05]  /*2650*/  BSYNC.RECONVERGENT B4 ;  /* 0x0000000000047941 */ /* 0x000fea0003800200 */
.L_x_78:
[----:B-----5:R-:W-:Y:S01]  /*2660*/  FADD R25, -R3, R10 ;  /* 0x0000000a03197221 */ /* 0x020fe20000000100 */
[----:B------:R-:W-:Y:S01]  /*2670*/  BSSY.RECONVERGENT B2, `(.L_x_80) ;  /* 0x0000006000027945 */ /* 0x000fe20003800200 */
[----:B------:R-:W-:Y:S02]  /*2680*/  MOV R3, 0x26d0 ;  /* 0x000026d000037802 */ /* 0x000fe40000000f00 */
[----:B------:R-:W0:Y:S02]  /*2690*/  F2F.F64.F32 R28, R25 ;  /* 0x00000019001c7310 */ /* 0x000e240000201800 */
[----:B0-----:R-:W-:-:S10]  /*26a0*/  DADD R8, -RZ, |R28| ;  /* 0x00000000ff087229 */ /* 0x001fd4000000051c */
[----:B------:R-:W-:-:S07]  /*26b0*/  IMAD.MOV.U32 R18, RZ, RZ, R9 ;  /* 0x000000ffff127224 */ /* 0x000fce00078e0009 */
[----:B------:R-:W-:Y:S05]  /*26c0*/  CALL.REL.NOINC `($_Z13regionGrowingPiS_PfS_i$__internal_accurate_pow) ;  /* 0x0000001000c47944 */ /* 0x000fea0003c00000 */
[----:B------:R-:W-:Y:S05]  /*26d0*/  BSYNC.RECONVERGENT B2 ;  /* 0x0000000000027941 */ /* 0x000fea0003800200 */
.L_x_80:
[----:B------:R-:W0:Y:S02]  /*26e0*/  LDC.64 R12, c[0x0][0x390] ;  /* 0x0000e400ff0c7b82 */ /* 0x000e240000000a00 */
[----:B0-----:R-:W2:Y:S01]  /*26f0*/  LDG.E R13, desc[UR6][R12.64+0x4] ;  /* 0x000004060c0d7981 */ /* 0x001ea2000c1e1900 */
[----:B------:R-:W-:Y:S01]  /*2700*/  DADD R8, R28, 2 ;  /* 0x400000001c087429 */ /* 0x000fe20000000000 */
[----:B------:R-:W-:Y:S01]  /*2710*/  FSETP.NEU.AND P0, PT, R25, RZ, PT ;  /* 0x000000ff1900720b */ /* 0x000fe20003f0d000 */
[----:B------:R-:W-:Y:S03]  /*2720*/  BSSY.RECONVERGENT B2, `(.L_x_81) ;  /* 0x000000e000027945 */ /* 0x000fe60003800200 */
[----:B------:R-:W-:Y:S02]  /*2730*/  FSEL R4, R4, RZ, P0 ;  /* 0x000000ff04047208 */ /* 0x000fe40000000000 */
[----:B------:R-:W-:-:S03]  /*2740*/  FSEL R5, R10, RZ, P0 ;  /* 0x000000ff0a057208 */ /* 0x000fc60000000000 */
[----:B------:R-:W-:-:S04]  /*2750*/  LOP3.LUT R8, R9, 0x7ff00000, RZ, 0xc0, !PT ;  /* 0x7ff0000009087812 */ /* 0x000fc800078ec0ff */
[----:B------:R-:W-:Y:S01]  /*2760*/  ISETP.NE.AND P1, PT, R8, 0x7ff00000, PT ;  /* 0x7ff000000800780c */ /* 0x000fe20003f25270 */
[----:B--2---:R-:W-:-:S04]  /*2770*/  FADD R24, -R13, R24 ;  /* 0x000000180d187221 */ /* 0x004fc80000000100 */
[----:B------:R0:W1:Y:S08]  /*2780*/  F2F.F64.F32 R26, R24 ;  /* 0x00000018001a7310 */ /* 0x0000700000201800 */
[----:B------:R-:W-:Y:S05]  /*2790*/  @P1 BRA `(.L_x_82) ;  /* 0x0000000000181947 */ /* 0x000fea0003800000 */
[----:B------:R-:W-:-:S13]  /*27a0*/  FSETP.NAN.AND P0, PT, R25, R25, PT ;  /* 0x000000191900720b */ /* 0x000fda0003f08000 */
[----:B------:R-:W-:Y:S01]  /*27b0*/  @P0 DADD R4, R28, 2 ;  /* 0x400000001c040429 */ /* 0x000fe20000000000 */
[----:B------:R-:W-:Y:S10]  /*27c0*/  @P0 BRA `(.L_x_82) ;  /* 0x00000000000c0947 */ /* 0x000ff40003800000 */
[----:B------:R-:W-:-:S14]  /*27d0*/  DSETP.NEU.AND P0, PT, |R28|, +INF , PT ;  /* 0x7ff000001c00742a */ /* 0x000fdc0003f0d200 */
[----:B------:R-:W-:Y:S01]  /*27e0*/  @!P0 IMAD.MOV.U32 R4, RZ, RZ, 0x0 ;  /* 0x00000000ff048424 */ /* 0x000fe200078e00ff */
[----:B------:R-:W-:-:S07]  /*27f0*/  @!P0 MOV R5, 0x7ff00000 ;  /* 0x7ff0000000058802 */ /* 0x000fce0000000f00 */
.L_x_82:
[----:B------:R-:W-:Y:S05]  /*2800*/  BSYNC.RECONVERGENT B2 ;  /* 0x0000000000027941 */ /* 0x000fea0003800200 */
.L_x_81:
[----:B------:R-:W-:Y:S01]  /*2810*/  DADD R4, RZ, R4 ;  /* 0x00000000ff047229 */ /* 0x000fe20000000004 */
[----:B------:R-:W-:Y:S01]  /*2820*/  FSETP.NEU.AND P0, PT, R25, 1, PT ;  /* 0x3f8000001900780b */ /* 0x000fe20003f0d000 */
[----:B-1----:R-:W-:Y:S01]  /*2830*/  DADD R8, -RZ, |R26| ;  /* 0x00000000ff087229 */ /* 0x002fe2000000051a */
[----:B------:R-:W-:Y:S01]  /*2840*/  BSSY.RECONVERGENT B2, `(.L_x_83) ;  /* 0x0000006000027945 */ /* 0x000fe20003800200 */
[----:B------:R-:W-:-:S06]  /*2850*/  MOV R3, 0x28a0 ;  /* 0x000028a000037802 */ /* 0x000fcc0000000f00 */
[----:B------:R-:W1:Y:S02]  /*2860*/  F2F.F32.F64 R4, R4 ;  /* 0x0000000400047310 */ /* 0x000e640000301000 */
[----:B------:R-:W-:Y:S01]  /*2870*/  IMAD.MOV.U32 R18, RZ, RZ, R9 ;  /* 0x000000ffff127224 */ /* 0x000fe200078e0009 */
[----:B-1----:R-:W-:-:S07]  /*2880*/  FSEL R25, R4, 1, P0 ;  /* 0x3f80000004197808 */ /* 0x002fce0000000000 */
[----:B0-----:R-:W-:Y:S05]  /*2890*/  CALL.REL.NOINC `($_Z13regionGrowingPiS_PfS_i$__internal_accurate_pow) ;  /* 0x0000001000507944 */ /* 0x001fea0003c00000 */
[----:B------:R-:W-:Y:S05]  /*28a0*/  BSYNC.RECONVERGENT B2 ;  /* 0x0000000000027941 */ /* 0x000fea0003800200 */
.L_x_83:
[----:B------:R-:W-:Y:S01]  /*28b0*/  DADD R8, R26, 2 ;  /* 0x400000001a087429 */ /* 0x000fe20000000000 */
[----:B------:R-:W-:Y:S01]  /*28c0*/  FSETP.NEU.AND P0, PT, R24, RZ, PT ;  /* 0x000000ff1800720b */ /* 0x000fe20003f0d000 */
[----:B------:R-:W-:Y:S03]  /*28d0*/  BSSY.RECONVERGENT B2, `(.L_x_84) ;  /* 0x000000e000027945 */ /* 0x000fe60003800200 */
[----:B------:R-:W-:Y:S02]  /*28e0*/  FSEL R4, R4, RZ, P0 ;  /* 0x000000ff04047208 */ /* 0x000fe40000000000 */
[----:B------:R-:W-:-:S03]  /*28f0*/  FSEL R5, R10, RZ, P0 ;  /* 0x000000ff0a057208 */ /* 0x000fc60000000000 */
[----:B------:R-:W-:-:S04]  /*2900*/  LOP3.LUT R8, R9, 0x7ff00000, RZ, 0xc0, !PT ;  /* 0x7ff0000009087812 */ /* 0x000fc800078ec0ff */
[----:B------:R-:W-:-:S13]  /*2910*/  ISETP.NE.AND P1, PT, R8, 0x7ff00000, PT ;  /* 0x7ff000000800780c */ /* 0x000fda0003f25270 */
[----:B------:R-:W-:Y:S05]  /*2920*/  @P1 BRA `(.L_x_85) ;  /* 0x0000000000201947 */ /* 0x000fea0003800000 */
[----:B------:R-:W-:-:S13]  /*2930*/  FSETP.NAN.AND P0, PT, R24, R24, PT ;  /* 0x000000181800720b */ /* 0x000fda0003f08000 */
[----:B------:R-:W-:Y:S05]  /*2940*/  @P0 BRA `(.L_x_86) ;  /* 0x0000000000140947 */ /* 0x000fea0003800000 */
[----:B------:R-:W-:-:S14]  /*2950*/  DSETP.NEU.AND P0, PT, |R26|, +INF , PT ;  /* 0x7ff000001a00742a */ /* 0x000fdc0003f0d200 */
[----:B------:R-:W-:Y:S05]  /*2960*/  @P0 BRA `(.L_x_85) ;  /* 0x0000000000100947 */ /* 0x000fea0003800000 */
[----:B------:R-:W-:Y:S02]  /*2970*/  IMAD.MOV.U32 R4, RZ, RZ, 0x0 ;  /* 0x00000000ff047424 */ /* 0x000fe400078e00ff */
[----:B------:R-:W-:Y:S01]  /*2980*/  IMAD.MOV.U32 R5, RZ, RZ, 0x7ff00000 ;  /* 0x7ff00000ff057424 */ /* 0x000fe200078e00ff */
[----:B------:R-:W-:Y:S06]  /*2990*/  BRA `(.L_x_85) ;  /* 0x0000000000047947 */ /* 0x000fec0003800000 */
.L_x_86:
[----:B------:R-:W-:-:S11]  /*29a0*/  DADD R4, R26, 2 ;  /* 0x400000001a047429 */ /* 0x000fd60000000000 */
.L_x_85:
[----:B------:R-:W-:Y:S05]  /*29b0*/  BSYNC.RECONVERGENT B2 ;  /* 0x0000000000027941 */ /* 0x000fea0003800200 */
.L_x_84:
[----:B------:R-:W0:Y:S02]  /*29c0*/  LDC.64 R10, c[0x0][0x390] ;  /* 0x0000e400ff0a7b82 */ /* 0x000e240000000a00 */
[----:B0-----:R-:W2:Y:S01]  /*29d0*/  LDG.E R11, desc[UR6][R10.64+0x8] ;  /* 0x000008060a0b7981 */ /* 0x001ea2000c1e1900 */
[----:B------:R-:W0:Y:S01]  /*29e0*/  F2F.F64.F32 R8, R25 ;  /* 0x0000001900087310 */ /* 0x000e220000201800 */
[----:B------:R-:W-:Y:S01]  /*29f0*/  FSETP.NEU.AND P0, PT, R24, 1, PT ;  /* 0x3f8000001800780b */ /* 0x000fe20003f0d000 */
[----:B------:R-:W-:Y:S01]  /*2a00*/  BSSY.RECONVERGENT B2, `(.L_x_87) ;  /* 0x000000b000027945 */ /* 0x000fe20003800200 */
[----:B------:R-:W-:Y:S02]  /*2a10*/  MOV R3, 0x2ab0 ;  /* 0x00002ab000037802 */ /* 0x000fe40000000f00 */
[----:B------:R-:W-:Y:S02]  /*2a20*/  FSEL R4, R4, RZ, P0 ;  /* 0x000000ff04047208 */ /* 0x000fe40000000000 */
[----:B------:R-:W-:-:S06]  /*2a30*/  FSEL R5, R5, 1.875, P0 ;  /* 0x3ff0000005057808 */ /* 0x000fcc0000000000 */
[----:B0-----:R-:W-:-:S06]  /*2a40*/  DADD R4, R8, R4 ;  /* 0x0000000008047229 */ /* 0x001fcc0000000004 */
[----:B------:R-:W-:Y:S01]  /*2a50*/  F2F.F32.F64 R24, R4 ;  /* 0x0000000400187310 */ /* 0x000fe20000301000 */
[----:B--2---:R-:W-:-:S07]  /*2a60*/  FADD R2, R2, -R11 ;  /* 0x8000000b02027221 */ /* 0x004fce0000000000 */
[----:B------:R-:W0:Y:S02]  /*2a70*/  F2F.F64.F32 R26, R2 ;  /* 0x00000002001a7310 */ /* 0x000e240000201800 */
[----:B0-----:R-:W-:-:S10]  /*2a80*/  DADD R8, -RZ, |R26| ;  /* 0x00000000ff087229 */ /* 0x001fd4000000051a */
[----:B------:R-:W-:-:S07]  /*2a90*/  IMAD.MOV.U32 R18, RZ, RZ, R9 ;  /* 0x000000ffff127224 */ /* 0x000fce00078e0009 */
[----:B------:R-:W-:Y:S05]  /*2aa0*/  CALL.REL.NOINC `($_Z13regionGrowingPiS_PfS_i$__internal_accurate_pow) ;  /* 0x0000000c00cc7944 */ /* 0x000fea0003c00000 */
[----:B------:R-:W-:Y:S05]  /*2ab0*/  BSYNC.RECONVERGENT B2 ;  /* 0x0000000000027941 */ /* 0x000fea0003800200 */
.L_x_87:
        /* <DEDUP_REMOVED lines=12> */
[----:B------:R-:W-:Y:S01]  /*2b80*/  IMAD.MOV.U32 R4, RZ, RZ, 0x0 ;  /* 0x00000000ff047424 */ /* 0x000fe200078e00ff */
[----:B------:R-:W-:Y:S01]  /*2b90*/  MOV R5, 0x7ff00000 ;  /* 0x7ff0000000057802 */ /* 0x000fe20000000f00 */
[----:B------:R-:W-:Y:S06]  /*2ba0*/  BRA `(.L_x_89) ;  /* 0x0000000000047947 */ /* 0x000fec0003800000 */
.L_x_90:
[----:B------:R-:W-:-:S11]  /*2bb0*/  DADD R4, R26, 2 ;  /* 0x400000001a047429 */ /* 0x000fd60000000000 */
.L_x_89:
[----:B------:R-:W-:Y:S05]  /*2bc0*/  BSYNC.RECONVERGENT B2 ;  /* 0x0000000000027941 */ /* 0x000fea0003800200 */
.L_x_88:
        /* <DEDUP_REMOVED lines=16> */
.L_x_91:
        /* <DEDUP_REMOVED lines=15> */
.L_x_94:
[----:B------:R-:W-:-:S11]  /*2dc0*/  DADD R4, R24, 2 ;  /* 0x4000000018047429 */ /* 0x000fd60000000000 */
.L_x_93:
[----:B------:R-:W-:Y:S05]  /*2dd0*/  BSYNC.RECONVERGENT B2 ;  /* 0x0000000000027941 */ /* 0x000fea0003800200 */
.L_x_92:
        /* <DEDUP_REMOVED lines=10> */
[----:B--2---:R-:W-:-:S07]  /*2e80*/  FADD R2, RZ, -R10 ;  /* 0x8000000aff027221 */ /* 0x004fce0000000000 */
[----:B------:R-:W0:Y:S02]  /*2e90*/  F2F.F64.F32 R24, R2 ;  /* 0x0000000200187310 */ /* 0x000e240000201800 */
[----:B0-----:R-:W-:-:S10]  /*2ea0*/  DADD R8, -RZ, |R24| ;  /* 0x00000000ff087229 */ /* 0x001fd40000000518 */
[----:B------:R-:W-:-:S07]  /*2eb0*/  IMAD.MOV.U32 R18, RZ, RZ, R9 ;  /* 0x000000ffff127224 */ /* 0x000fce00078e0009 */
[----:B------:R-:W-:Y:S05]  /*2ec0*/  CALL.REL.NOINC `($_Z13regionGrowingPiS_PfS_i$__internal_accurate_pow) ;  /* 0x0000000800c47944 */ /* 0x000fea0003c00000 */
[----:B------:R-:W-:Y:S05]  /*2ed0*/  BSYNC.RECONVERGENT B2 ;  /* 0x0000000000027941 */ /* 0x000fea0003800200 */
.L_x_95:
[----:B------:R-:W-:Y:S01]  /*2ee0*/  DADD R8, R24, 2 ;  /* 0x4000000018087429 */ /* 0x000fe20000000000 */
[----:B------:R-:W-:-:S04]  /*2ef0*/  FSETP.NEU.AND P0, PT, R2, RZ, PT ;  /* 0x000000ff0200720b */ /* 0x000fc80003f0d000 */
        /* <DEDUP_REMOVED lines=12> */
.L_x_97:
[----:B------:R-:W-:-:S11]  /*2fc0*/  DADD R4, R24, 2 ;  /* 0x4000000018047429 */ /* 0x000fd60000000000 */
.L_x_96:
[----:B------:R-:W0:Y:S01]  /*2fd0*/  F2F.F64.F32 R8, R0 ;  /* 0x0000000000087310 */ /* 0x000e220000201800 */
[----:B------:R-:W-:Y:S01]  /*2fe0*/  FSETP.NEU.AND P0, PT, R2, 1, PT ;  /* 0x3f8000000200780b */ /* 0x000fe20003f0d000 */
[----:B------:R-:W-:Y:S03]  /*2ff0*/  BSSY.RECONVERGENT B2, `(.L_x_98) ;  /* 0x0000011000027945 */ /* 0x000fe60003800200 */
[----:B------:R-:W-:Y:S02]  /*3000*/  FSEL R2, R4, RZ, P0 ;  /* 0x000000ff04027208 */ /* 0x000fe40000000000 */
[----:B------:R-:W-:-:S06]  /*3010*/  FSEL R3, R5, 1.875, P0 ;  /* 0x3ff0000005037808 */ /* 0x000fcc0000000000 */
[----:B0-----:R-:W-:-:S06]  /*3020*/  DADD R8, R8, R2 ;  /* 0x0000000008087229 */ /* 0x001fcc0000000002 */
[----:B------:R-:W0:Y:S02]  /*3030*/  F2F.F32.F64 R3, R8 ;  /* 0x0000000800037310 */ /* 0x000e240000301000 */
[----:B0-----:R-:W-:-:S06]  /*3040*/  VIADD R2, R3, 0xf3000000 ;  /* 0xf300000003027836 */ /* 0x001fcc0000000000 */
[----:B------:R0:W1:Y:S01]  /*3050*/  MUFU.RSQ R4, R3 ;  /* 0x0000000300047308 */ /* 0x0000620000001400 */
[----:B------:R-:W-:-:S13]  /*3060*/  ISETP.GT.U32.AND P0, PT, R2, 0x727fffff, PT ;  /* 0x727fffff0200780c */ /* 0x000fda0003f04070 */
[----:B0-----:R-:W-:Y:S05]  /*3070*/  @!P0 BRA `(.L_x_99) ;  /* 0x0000000000108947 */ /* 0x001fea0003800000 */
[----:B------:R-:W-:-:S07]  /*3080*/  MOV R9, 0x30a0 ;  /* 0x000030a000097802 */ /* 0x000fce0000000f00 */
[----:B-1----:R-:W-:Y:S05]  /*3090*/  CALL.REL.NOINC `($__internal_0_$__cuda_sm20_sqrt_rn_f32_slowpath) ;  /* 0x00000000004c7944 */ /* 0x002fea0003c00000 */
[----:B------:R-:W-:Y:S01]  /*30a0*/  IMAD.MOV.U32 R2, RZ, RZ, R0 ;  /* 0x000000ffff027224 */ /* 0x000fe200078e0000 */
[----:B------:R-:W-:Y:S06]  /*30b0*/  BRA `(.L_x_100) ;  /* 0x0000000000107947 */ /* 0x000fec0003800000 */
.L_x_99:
[----:B-1----:R-:W-:Y:S01]  /*30c0*/  FMUL.FTZ R2, R3, R4 ;  /* 0x0000000403027220 */ /* 0x002fe20000410000 */
[----:B------:R-:W-:-:S03]  /*30d0*/  FMUL.FTZ R0, R4, 0.5 ;  /* 0x3f00000004007820 */ /* 0x000fc60000410000 */
[----:B------:R-:W-:-:S04]  /*30e0*/  FFMA R3, -R2, R2, R3 ;  /* 0x0000000202037223 */ /* 0x000fc80000000103 */
[----:B------:R-:W-:-:S07]  /*30f0*/  FFMA R2, R3, R0, R2 ;  /* 0x0000000003027223 */ /* 0x000fce0000000002 */
.L_x_100:
[----:B------:R-:W-:Y:S05]  /*3100*/  BSYNC.RECONVERGENT B2 ;  /* 0x0000000000027941 */ /* 0x000fea0003800200 */
.L_x_98:
[----:B------:R-:W0:Y:S01]  /*3110*/  F2F.F64.F32 R2, R2 ;  /* 0x0000000200027310 */ /* 0x000e220000201800 */
[----:B------:R-:W-:Y:S01]  /*3120*/  UMOV UR4, 0xcccccccd ;  /* 0xcccccccd00047882 */ /* 0x000fe20000000000 */
[----:B------:R-:W-:Y:S02]  /*3130*/  UMOV UR5, 0x3feccccc ;  /* 0x3feccccc00057882 */ /* 0x000fe40000000000 */
[----:B0-----:R-:W-:-:S14]  /*3140*/  DSETP.GEU.AND P0, PT, R2, UR4, PT ;  /* 0x0000000402007e2a */ /* 0x001fdc000bf0e000 */
[----:B------:R-:W-:Y:S05]  /*3150*/  @P0 EXIT ;  /* 0x000000000000094d */ /* 0x000fea0003800000 */
[----:B------:R-:W0:Y:S01]  /*3160*/  LDC.64 R2, c[0x0][0x398] ;  /* 0x0000e600ff027b82 */ /* 0x000e220000000a00 */
[----:B------:R-:W-:-:S05]  /*3170*/  IMAD.MOV.U32 R9, RZ, RZ, 0x1 ;  /* 0x00000001ff097424 */ /* 0x000fca00078e00ff */
[----:B------:R-:W-:Y:S04]  /*3180*/  STG.E desc[UR6][R6.64], R9 ;  /* 0x0000000906007986 */ /* 0x000fe8000c101906 */
[----:B0-----:R-:W2:Y:S02]  /*3190*/  LDG.E R0, desc[UR6][R2.64] ;  /* 0x0000000602007981 */ /* 0x001ea4000c1e1900 */
[----:B--2---:R-:W-:-:S05]  /*31a0*/  VIADD R5, R0, 0x1 ;  /* 0x0000000100057836 */ /* 0x004fca0000000000 */
[----:B------:R-:W-:Y:S01]  /*31b0*/  STG.E desc[UR6][R2.64], R5 ;  /* 0x0000000502007986 */ /* 0x000fe2000c101906 */
[----:B------:R-:W-:Y:S05]  /*31c0*/  EXIT ;  /* 0x000000000000794d */ /* 0x000fea0003800000 */
        .weak           $__internal_0_$__cuda_sm20_sqrt_rn_f32_slowpath
        .type           $__internal_0_$__cuda_sm20_sqrt_rn_f32_slowpath,@function
        .size           $__internal_0_$__cuda_sm20_sqrt_rn_f32_slowpath,($__internal_1_$__cuda_sm3x_div_rn_noftz_f32_slowpath - $__internal_0_$__cuda_sm20_sqrt_rn_f32_slowpath)
$__internal_0_$__cuda_sm20_sqrt_rn_f32_slowpath:
[----:B------:R-:W-:-:S13]  /*31d0*/  LOP3.LUT P0, RZ, R3, 0x7fffffff, RZ, 0xc0, !PT ;  /* 0x7fffffff03ff7812 */ /* 0x000fda000780c0ff */
[----:B------:R-:W-:Y:S01]  /*31e0*/  @!P0 IMAD.MOV.U32 R2, RZ, RZ, R3 ;  /* 0x000000ffff028224 */ /* 0x000fe200078e0003 */
[----:B------:R-:W-:Y:S06]  /*31f0*/  @!P0 BRA `(.L_x_101) ;  /* 0x0000000000448947 */ /* 0x000fec0003800000 */
[----:B------:R-:W-:Y:S02]  /*3200*/  FSETP.GEU.FTZ.AND P0, PT, R3, RZ, PT ;  /* 0x000000ff0300720b */ /* 0x000fe40003f1e000 */
[----:B------:R-:W-:-:S11]  /*3210*/  MOV R0, R3 ;  /* 0x0000000300007202 */ /* 0x000fd60000000f00 */
[----:B------:R-:W-:Y:S01]  /*3220*/  @!P0 IMAD.MOV.U32 R2, RZ, RZ, 0x7fffffff ;  /* 0x7fffffffff028424 */ /* 0x000fe200078e00ff */
[----:B------:R-:W-:Y:S06]  /*3230*/  @!P0 BRA `(.L_x_101) ;  /* 0x0000000000348947 */ /* 0x000fec0003800000 */
[----:B------:R-:W-:-:S13]  /*3240*/  FSETP.GTU.FTZ.AND P0, PT, |R0|, +INF , PT ;  /* 0x7f8000000000780b */ /* 0x000fda0003f1c200 */
[----:B------:R-:W-:Y:S01]  /*3250*/  @P0 FADD.FTZ R2, R0, 1 ;  /* 0x3f80000000020421 */ /* 0x000fe20000010000 */
[----:B------:R-:W-:Y:S06]  /*3260*/  @P0 BRA `(.L_x_101) ;  /* 0x0000000000280947 */ /* 0x000fec0003800000 */
[----:B------:R-:W-:-:S13]  /*3270*/  FSETP.NEU.FTZ.AND P0, PT, |R0|, +INF , PT ;  /* 0x7f8000000000780b */ /* 0x000fda0003f1d200 */
[----:B------:R-:W-:-:S04]  /*3280*/  @P0 FFMA R3, R0, 1.84467440737095516160e+19, RZ ;  /* 0x5f80000000030823 */ /* 0x000fc800000000ff */
[----:B------:R-:W0:Y:S02]  /*3290*/  @P0 MUFU.RSQ R2, R3 ;  /* 0x0000000300020308 */ /* 0x000e240000001400 */
[----:B0-----:R-:W-:Y:S01]  /*32a0*/  @P0 FMUL.FTZ R4, R3, R2 ;  /* 0x0000000203040220 */ /* 0x001fe20000410000 */
[----:B------:R-:W-:Y:S01]  /*32b0*/  @P0 FMUL.FTZ R8, R2, 0.5 ;  /* 0x3f00000002080820 */ /* 0x000fe20000410000 */
[----:B------:R-:W-:Y:S02]  /*32c0*/  @!P0 IMAD.MOV.U32 R2, RZ, RZ, R0 ;  /* 0x000000ffff028224 */ /* 0x000fe400078e0000 */
[----:B------:R-:W-:-:S04]  /*32d0*/  @P0 FADD.FTZ R5, -R4, -RZ ;  /* 0x800000ff04050221 */ /* 0x000fc80000010100 */
[----:B------:R-:W-:-:S04]  /*32e0*/  @P0 FFMA R5, R4, R5, R3 ;  /* 0x0000000504050223 */ /* 0x000fc80000000003 */
[----:B------:R-:W-:-:S04]  /*32f0*/  @P0 FFMA R5, R5, R8, R4 ;  /* 0x0000000805050223 */ /* 0x000fc80000000004 */
[----:B------:R-:W-:-:S07]  /*3300*/  @P0 FMUL.FTZ R2, R5, 2.3283064365386962891e-10 ;  /* 0x2f80000005020820 */ /* 0x000fce0000410000 */
.L_x_101:
[----:B------:R-:W-:Y:S02]  /*3310*/  IMAD.MOV.U32 R0, RZ, RZ, R2 ;  /* 0x000000ffff007224 */ /* 0x000fe400078e0002 */
[----:B------:R-:W-:Y:S02]  /*3320*/  IMAD.MOV.U32 R2, RZ, RZ, R9 ;  /* 0x000000ffff027224 */ /* 0x000fe400078e0009 */
[----:B------:R-:W-:-:S04]  /*3330*/  IMAD.MOV.U32 R3, RZ, RZ, 0x0 ;  /* 0x00000000ff037424 */ /* 0x000fc800078e00ff */
[----:B------:R-:W-:Y:S05]  /*3340*/  RET.REL.NODEC R2 `(_Z13regionGrowingPiS_PfS_i) ;  /* 0xffffffcc022c7950 */ /* 0x000fea0003c3ffff */
        .weak           $__internal_1_$__cuda_sm3x_div_rn_noftz_f32_slowpath
        .type           $__internal_1_$__cuda_sm3x_div_rn_noftz_f32_slowpath,@function
        .size           $__internal_1_$__cuda_sm3x_div_rn_noftz_f32_slowpath,($_Z13regionGrowingPiS_PfS_i$__internal_accurate_pow - $__internal_1_$__cuda_sm3x_div_rn_noftz_f32_slowpath)
$__internal_1_$__cuda_sm3x_div_rn_noftz_f32_slowpath:
[----:B------:R-:W-:Y:S01]  /*3350*/  SHF.R.U32.HI R20, RZ, 0x17, R14 ;  /* 0x00000017ff147819 */ /* 0x000fe2000001160e */
[----:B------:R-:W-:Y:S01]  /*3360*/  BSSY.RECONVERGENT B2, `(.L_x_102) ;  /* 0x0000063000027945 */ /* 0x000fe20003800200 */
[--C-:B------:R-:W-:Y:S01]  /*3370*/  SHF.R.U32.HI R23, RZ, 0x17, R15.reuse ;  /* 0x00000017ff177819 */ /* 0x100fe2000001160f */
[----:B------:R-:W-:Y:S01]  /*3380*/  IMAD.MOV.U32 R26, RZ, RZ, R15 ;  /* 0x000000ffff1a7224 */ /* 0x000fe200078e000f */
[----:B------:R-:W-:Y:S02]  /*3390*/  LOP3.LUT R20, R20, 0xff, RZ, 0xc0, !PT ;  /* 0x000000ff14147812 */ /* 0x000fe400078ec0ff */
[----:B------:R-:W-:Y:S02]  /*33a0*/  LOP3.LUT R23, R23, 0xff, RZ, 0xc0, !PT ;  /* 0x000000ff17177812 */ /* 0x000fe400078ec0ff */
[----:B------:R-:W-:-:S03]  /*33b0*/  IADD3 R27, PT, PT, R20, -0x1, RZ ;  /* 0xffffffff141b7810 */ /* 0x000fc60007ffe0ff */
[----:B------:R-:W-:Y:S01]  /*33c0*/  VIADD R25, R23, 0xffffffff ;  /* 0xffffffff17197836 */ /* 0x000fe20000000000 */
[----:B------:R-:W-:-:S04]  /*33d0*/  ISETP.GT.U32.AND P2, PT, R27, 0xfd, PT ;  /* 0x000000fd1b00780c */ /* 0x000fc80003f44070 */
[----:B------:R-:W-:-:S13]  /*33e0*/  ISETP.GT.U32.OR P2, PT, R25, 0xfd, P2 ;  /* 0x000000fd1900780c */ /* 0x000fda0001744470 */
[----:B------:R-:W-:Y:S01]  /*33f0*/  @!P2 IMAD.MOV.U32 R22, RZ, RZ, RZ ;  /* 0x000000ffff16a224 */ /* 0x000fe200078e00ff */
[----:B------:R-:W-:Y:S06]  /*3400*/  @!P2 BRA `(.L_x_103) ;  /* 0x00000000005ca947 */ /* 0x000fec0003800000 */
[----:B------:R-:W-:Y:S02]  /*3410*/  FSETP.GTU.FTZ.AND P2, PT, |R15|, +INF , PT ;  /* 0x7f8000000f00780b */ /* 0x000fe40003f5c200 */
[----:B------:R-:W-:-:S04]  /*3420*/  FSETP.GTU.FTZ.AND P3, PT, |R14|, +INF , PT ;  /* 0x7f8000000e00780b */ /* 0x000fc80003f7c200 */
[----:B------:R-:W-:-:S13]  /*3430*/  PLOP3.LUT P2, PT, P2, P3, PT, 0xf8, 0x8f ;  /* 0x00000000008f781c */ /* 0x000fda0001747f70 */
[----:B------:R-:W-:Y:S05]  /*3440*/  @P2 BRA `(.L_x_104) ;  /* 0x00000004004c2947 */ /* 0x000fea0003800000 */
[----:B------:R-:W-:-:S13]  /*3450*/  LOP3.LUT P2, RZ, R14, 0x7fffffff, R26, 0xc8, !PT ;  /* 0x7fffffff0eff7812 */ /* 0x000fda000784c81a */
[----:B------:R-:W-:Y:S05]  /*3460*/  @!P2 BRA `(.L_x_105) ;  /* 0x00000004003ca947 */ /* 0x000fea0003800000 */
[C---:B------:R-:W-:Y:S02]  /*3470*/  FSETP.NEU.FTZ.AND P4, PT, |R15|.reuse, +INF , PT ;  /* 0x7f8000000f00780b */ /* 0x040fe40003f9d200 */
[----:B------:R-:W-:Y:S02]  /*3480*/  FSETP.NEU.FTZ.AND P3, PT, |R14|, +INF , PT ;  /* 0x7f8000000e00780b */ /* 0x000fe40003f7d200 */
[----:B------:R-:W-:-:S11]  /*3490*/  FSETP.NEU.FTZ.AND P2, PT, |R15|, +INF , PT ;  /* 0x7f8000000f00780b */ /* 0x000fd60003f5d200 */
[----:B------:R-:W-:Y:S05]  /*34a0*/  @!P3 BRA !P4, `(.L_x_105) ;  /* 0x00000004002cb947 */ /* 0x000fea0006000000 */
[----:B------:R-:W-:-:S04]  /*34b0*/  LOP3.LUT P4, RZ, R26, 0x7fffffff, RZ, 0xc0, !PT ;  /* 0x7fffffff1aff7812 */ /* 0x000fc8000788c0ff */
[----:B------:R-:W-:-:S13]  /*34c0*/  PLOP3.LUT P3, PT, P3, P4, PT, 0x2f, 0xf2 ;  /* 0x0000000000f2781c */ /* 0x000fda0001f68577 */
[----:B------:R-:W-:Y:S05]  /*34d0*/  @P3 BRA `(.L_x_106) ;  /* 0x0000000400183947 */ /* 0x000fea0003800000 */
[----:B------:R-:W-:-:S04]  /*34e0*/  LOP3.LUT P3, RZ, R14, 0x7fffffff, RZ, 0xc0, !PT ;  /* 0x7fffffff0eff7812 */ /* 0x000fc8000786c0ff */
[----:B------:R-:W-:-:S13]  /*34f0*/  PLOP3.LUT P2, PT, P2, P3, PT, 0x2f, 0xf2 ;  /* 0x0000000000f2781c */ /* 0x000fda0001746577 */
[----:B------:R-:W-:Y:S05]  /*3500*/  @P2 BRA `(.L_x_107) ;  /* 0x0000000400002947 */ /* 0x000fea0003800000 */
[----:B------:R-:W-:Y:S02]  /*3510*/  ISETP.GE.AND P2, PT, R25, RZ, PT ;  /* 0x000000ff1900720c */ /* 0x000fe40003f46270 */
[----:B------:R-:W-:-:S11]  /*3520*/  ISETP.GE.AND P3, PT, R27, RZ, PT ;  /* 0x000000ff1b00720c */ /* 0x000fd60003f66270 */
[----:B------:R-:W-:Y:S02]  /*3530*/  @P2 IMAD.MOV.U32 R22, RZ, RZ, RZ ;  /* 0x000000ffff162224 */ /* 0x000fe400078e00ff */
[----:B------:R-:W-:Y:S01]  /*3540*/  @!P2 FFMA R26, R15, 1.84467440737095516160e+19, RZ ;  /* 0x5f8000000f1aa823 */ /* 0x000fe200000000ff */
[----:B------:R-:W-:Y:S02]  /*3550*/  @!P2 IMAD.MOV.U32 R22, RZ, RZ, -0x40 ;  /* 0xffffffc0ff16a424 */ /* 0x000fe400078e00ff */
[----:B------:R-:W-:-:S03]  /*3560*/  @!P3 FFMA R14, R14, 1.84467440737095516160e+19, RZ ;  /* 0x5f8000000e0eb823 */ /* 0x000fc600000000ff */
[----:B------:R-:W-:-:S07]  /*3570*/  @!P3 IADD3 R22, PT, PT, R22, 0x40, RZ ;  /* 0x000000401616b810 */ /* 0x000fce0007ffe0ff */
.L_x_103:
[----:B------:R-:W-:Y:S01]  /*3580*/  LEA R15, R20, 0xc0800000, 0x17 ;  /* 0xc0800000140f7811 */ /* 0x000fe200078eb8ff */
[----:B------:R-:W-:Y:S01]  /*3590*/  VIADD R23, R23, 0xffffff81 ;  /* 0xffffff8117177836 */ /* 0x000fe20000000000 */
[----:B------:R-:W-:Y:S03]  /*35a0*/  BSSY.RECONVERGENT B3, `(.L_x_108) ;  /* 0x0000035000037945 */ /* 0x000fe60003800200 */
[----:B------:R-:W-:Y:S02]  /*35b0*/  IMAD.IADD R27, R14, 0x1, -R15 ;  /* 0x000000010e1b7824 */ /* 0x000fe400078e0a0f */
[C---:B------:R-:W-:Y:S01]  /*35c0*/  IMAD R14, R23.reuse, -0x800000, R26 ;  /* 0xff800000170e7824 */ /* 0x040fe200078e021a */
[----:B------:R-:W-:Y:S01]  /*35d0*/  IADD3 R23, PT, PT, R23, 0x7f, -R20 ;  /* 0x0000007f17177810 */ /* 0x000fe20007ffe814 */
[----:B------:R-:W0:Y:S01]  /*35e0*/  MUFU.RCP R28, R27 ;  /* 0x0000001b001c7308 */ /* 0x000e220000001000 */
[----:B------:R-:W-:-:S03]  /*35f0*/  FADD.FTZ R15, -R27, -RZ ;  /* 0x800000ff1b0f7221 */ /* 0x000fc60000010100 */
[----:B------:R-:W-:Y:S02]  /*3600*/  IMAD.IADD R23, R23, 0x1, R22 ;  /* 0x0000000117177824 */ /* 0x000fe400078e0216 */
[----:B0-----:R-:W-:-:S04]  /*3610*/  FFMA R25, R28, R15, 1 ;  /* 0x3f8000001c197423 */ /* 0x001fc8000000000f */
[----:B------:R-:W-:-:S04]  /*3620*/  FFMA R26, R28, R25, R28 ;  /* 0x000000191c1a7223 */ /* 0x000fc8000000001c */
[----:B------:R-:W-:-:S04]  /*3630*/  FFMA R25, R14, R26, RZ ;  /* 0x0000001a0e197223 */ /* 0x000fc800000000ff */
[----:B------:R-:W-:-:S04]  /*3640*/  FFMA R28, R15, R25, R14 ;  /* 0x000000190f1c7223 */ /* 0x000fc8000000000e */
[----:B------:R-:W-:-:S04]  /*3650*/  FFMA R25, R26, R28, R25 ;  /* 0x0000001c1a197223 */ /* 0x000fc80000000019 */
[----:B------:R-:W-:-:S04]  /*3660*/  FFMA R14, R15, R25, R14 ;  /* 0x000000190f0e7223 */ /* 0x000fc8000000000e */
[----:B------:R-:W-:-:S05]  /*3670*/  FFMA R15, R26, R14, R25 ;  /* 0x0000000e1a0f7223 */ /* 0x000fca0000000019 */
[----:B------:R-:W-:-:S04]  /*3680*/  SHF.R.U32.HI R20, RZ, 0x17, R15 ;  /* 0x00000017ff147819 */ /* 0x000fc8000001160f */
[----:B------:R-:W-:-:S05]  /*3690*/  LOP3.LUT R20, R20, 0xff, RZ, 0xc0, !PT ;  /* 0x000000ff14147812 */ /* 0x000fca00078ec0ff */
[----:B------:R-:W-:-:S04]  /*36a0*/  IMAD.IADD R20, R20, 0x1, R23 ;  /* 0x0000000114147824 */ /* 0x000fc800078e0217 */
[----:B------:R-:W-:-:S05]  /*36b0*/  VIADD R22, R20, 0xffffffff ;  /* 0xffffffff14167836 */ /* 0x000fca0000000000 */
[----:B------:R-:W-:-:S13]  /*36c0*/  ISETP.GE.U32.AND P2, PT, R22, 0xfe, PT ;  /* 0x000000fe1600780c */ /* 0x000fda0003f46070 */
[----:B------:R-:W-:Y:S05]  /*36d0*/  @!P2 BRA `(.L_x_109) ;  /* 0x000000000080a947 */ /* 0x000fea0003800000 */
[----:B------:R-:W-:-:S13]  /*36e0*/  ISETP.GT.AND P2, PT, R20, 0xfe, PT ;  /* 0x000000fe1400780c */ /* 0x000fda0003f44270 */
[----:B------:R-:W-:Y:S05]  /*36f0*/  @P2 BRA `(.L_x_110) ;  /* 0x00000000006c2947 */ /* 0x000fea0003800000 */
[----:B------:R-:W-:-:S13]  /*3700*/  ISETP.GE.AND P2, PT, R20, 0x1, PT ;  /* 0x000000011400780c */ /* 0x000fda0003f46270 */
[----:B------:R-:W-:Y:S05]  /*3710*/  @P2 BRA `(.L_x_111) ;  /* 0x0000000000742947 */ /* 0x000fea0003800000 */
[----:B------:R-:W-:Y:S02]  /*3720*/  ISETP.GE.AND P2, PT, R20, -0x18, PT ;  /* 0xffffffe81400780c */ /* 0x000fe40003f46270 */
[----:B------:R-:W-:-:S11]  /*3730*/  LOP3.LUT R15, R15, 0x80000000, RZ, 0xc0, !PT ;  /* 0x800000000f0f7812 */ /* 0x000fd600078ec0ff */
[----:B------:R-:W-:Y:S05]  /*3740*/  @!P2 BRA `(.L_x_111) ;  /* 0x000000000068a947 */ /* 0x000fea0003800000 */
[-CC-:B------:R-:W-:Y:S01]  /*3750*/  FFMA.RZ R22, R26, R14.reuse, R25.reuse ;  /* 0x0000000e1a167223 */ /* 0x180fe2000000c019 */
[C---:B------:R-:W-:Y:S02]  /*3760*/  ISETP.NE.AND P4, PT, R20.reuse, RZ, PT ;  /* 0x000000ff1400720c */ /* 0x040fe40003f85270 */
[----:B------:R-:W-:Y:S02]  /*3770*/  ISETP.NE.AND P3, PT, R20, RZ, PT ;  /* 0x000000ff1400720c */ /* 0x000fe40003f65270 */
[----:B------:R-:W-:Y:S01]  /*3780*/  LOP3.LUT R23, R22, 0x7fffff, RZ, 0xc0, !PT ;  /* 0x007fffff16177812 */ /* 0x000fe200078ec0ff */
[CCC-:B------:R-:W-:Y:S01]  /*3790*/  FFMA.RP R22, R26.reuse, R14.reuse, R25.reuse ;  /* 0x0000000e1a167223 */ /* 0x1c0fe20000008019 */
[----:B------:R-:W-:Y:S01]  /*37a0*/  FFMA.RM R25, R26, R14, R25 ;  /* 0x0000000e1a197223 */ /* 0x000fe20000004019 */
[----:B------:R-:W-:Y:S01]  /*37b0*/  IADD3 R14, PT, PT, R20, 0x20, RZ ;  /* 0x00000020140e7810 */ /* 0x000fe20007ffe0ff */
[----:B------:R-:W-:Y:S01]  /*37c0*/  IMAD.MOV R20, RZ, RZ, -R20 ;  /* 0x000000ffff147224 */ /* 0x000fe200078e0a14 */
[----:B------:R-:W-:-:S02]  /*37d0*/  LOP3.LUT R23, R23, 0x800000, RZ, 0xfc, !PT ;  /* 0x0080000017177812 */ /* 0x000fc400078efcff */
[----:B------:R-:W-:Y:S02]  /*37e0*/  FSETP.NEU.FTZ.AND P2, PT, R22, R25, PT ;  /* 0x000000191600720b */ /* 0x000fe40003f5d000 */
[----:B------:R-:W-:Y:S02]  /*37f0*/  SHF.L.U32 R14, R23, R14, RZ ;  /* 0x0000000e170e7219 */ /* 0x000fe400000006ff */
[----:B------:R-:W-:Y:S02]  /*3800*/  SEL R20, R20, RZ, P4 ;  /* 0x000000ff14147207 */ /* 0x000fe40002000000 */
[----:B------:R-:W-:Y:S02]  /*3810*/  ISETP.NE.AND P3, PT, R14, RZ, P3 ;  /* 0x000000ff0e00720c */ /* 0x000fe40001f65270 */
[----:B------:R-:W-:Y:S02]  /*3820*/  SHF.R.U32.HI R20, RZ, R20, R23 ;  /* 0x00000014ff147219 */ /* 0x000fe40000011617 */
[----:B------:R-:W-:-:S02]  /*3830*/  PLOP3.LUT P2, PT, P2, P3, PT, 0xf8, 0x8f ;  /* 0x00000000008f781c */ /* 0x000fc40001747f70 */
[----:B------:R-:W-:Y:S02]  /*3840*/  SHF.R.U32.HI R23, RZ, 0x1, R20 ;  /* 0x00000001ff177819 */ /* 0x000fe40000011614 */
[----:B------:R-:W-:-:S04]  /*3850*/  SEL R14, RZ, 0x1, !P2 ;  /* 0x00000001ff0e7807 */ /* 0x000fc80005000000 */
[----:B------:R-:W-:-:S04]  /*3860*/  LOP3.LUT R25, R14, 0x1, R23, 0xf8, !PT ;  /* 0x000000010e197812 */ /* 0x000fc800078ef817 */
[----:B------:R-:W-:-:S05]  /*3870*/  LOP3.LUT R20, R25, R20, RZ, 0xc0, !PT ;  /* 0x0000001419147212 */ /* 0x000fca00078ec0ff */
[----:B------:R-:W-:-:S05]  /*3880*/  IMAD.IADD R20, R23, 0x1, R20 ;  /* 0x0000000117147824 */ /* 0x000fca00078e0214 */
[----:B------:R-:W-:Y:S01]  /*3890*/  LOP3.LUT R15, R20, R15, RZ, 0xfc, !PT ;  /* 0x0000000f140f7212 */ /* 0x000fe200078efcff */
[----:B------:R-:W-:Y:S06]  /*38a0*/  BRA `(.L_x_111) ;  /* 0x0000000000107947 */ /* 0x000fec0003800000 */
.L_x_110:
[----:B------:R-:W-:-:S04]  /*38b0*/  LOP3.LUT R15, R15, 0x80000000, RZ, 0xc0, !PT ;  /* 0x800000000f0f7812 */ /* 0x000fc800078ec0ff */
[----:B------:R-:W-:Y:S01]  /*38c0*/  LOP3.LUT R15, R15, 0x7f800000, RZ, 0xfc, !PT ;  /* 0x7f8000000f0f7812 */ /* 0x000fe200078efcff */
[----:B------:R-:W-:Y:S06]  /*38d0*/  BRA `(.L_x_111) ;  /* 0x0000000000047947 */ /* 0x000fec0003800000 */
.L_x_109:
[----:B------:R-:W-:-:S07]  /*38e0*/  IMAD R15, R23, 0x800000, R15 ;  /* 0x00800000170f7824 */ /* 0x000fce00078e020f */
.L_x_111:
[----:B------:R-:W-:Y:S05]  /*38f0*/  BSYNC.RECONVERGENT B3 ;  /* 0x0000000000037941 */ /* 0x000fea0003800200 */
.L_x_108:
[----:B------:R-:W-:Y:S05]  /*3900*/  BRA `(.L_x_112) ;  /* 0x0000000000207947 */ /* 0x000fea0003800000 */
.L_x_107:
[----:B------:R-:W-:-:S04]  /*3910*/  LOP3.LUT R14, R14, 0x80000000, R26, 0x48, !PT ;  /* 0x800000000e0e7812 */ /* 0x000fc800078e481a */
[----:B------:R-:W-:Y:S01]  /*3920*/  LOP3.LUT R15, R14, 0x7f800000, RZ, 0xfc, !PT ;  /* 0x7f8000000e0f7812 */ /* 0x000fe200078efcff */
[----:B------:R-:W-:Y:S06]  /*3930*/  BRA `(.L_x_112) ;  /* 0x0000000000147947 */ /* 0x000fec0003800000 */
.L_x_106:
[----:B------:R-:W-:Y:S01]  /*3940*/  LOP3.LUT R15, R14, 0x80000000, R26, 0x48, !PT ;  /* 0x800000000e0f7812 */ /* 0x000fe200078e481a */
[----:B------:R-:W-:Y:S06]  /*3950*/  BRA `(.L_x_112) ;  /* 0x00000000000c7947 */ /* 0x000fec0003800000 */
.L_x_105:
[----:B------:R-:W0:Y:S01]  /*3960*/  MUFU.RSQ R15, -QNAN ;  /* 0xffc00000000f7908 */ /* 0x000e220000001400 */
[----:B------:R-:W-:Y:S05]  /*3970*/  BRA `(.L_x_112) ;  /* 0x0000000000047947 */ /* 0x000fea0003800000 */
.L_x_104:
[----:B------:R-:W-:-:S07]  /*3980*/  FADD.FTZ R15, R15, R14 ;  /* 0x0000000e0f0f7221 */ /* 0x000fce0000010000 */
.L_x_112:
[----:B------:R-:W-:Y:S05]  /*3990*/  BSYNC.RECONVERGENT B2 ;  /* 0x0000000000027941 */ /* 0x000fea0003800200 */
.L_x_102:
[----:B0-----:R-:W-:Y:S02]  /*39a0*/  IMAD.MOV.U32 R20, RZ, RZ, R15 ;  /* 0x000000ffff147224 */ /* 0x001fe400078e000f */
[----:B------:R-:W-:Y:S02]  /*39b0*/  HFMA2 R15, -RZ, RZ, 0, 0 ;  /* 0x00000000ff0f7431 */ /* 0x000fe400000001ff */
[----:B------:R-:W-:-:S04]  /*39c0*/  IMAD.MOV.U32 R14, RZ, RZ, R21 ;  /* 0x000000ffff0e7224 */ /* 0x000fc800078e0015 */
[----:B------:R-:W-:Y:S05]  /*39d0*/  RET.REL.NODEC R14 `(_Z13regionGrowingPiS_PfS_i) ;  /* 0xffffffc40e887950 */ /* 0x000fea0003c3ffff */
        .type           $_Z13regionGrowingPiS_PfS_i$__internal_accurate_pow,@function
        .size           $_Z13regionGrowingPiS_PfS_i$__internal_accurate_pow,(.L_x_117 - $_Z13regionGrowingPiS_PfS_i$__internal_accurate_pow)
$_Z13regionGrowingPiS_PfS_i$__internal_accurate_pow:
[----:B------:R-:W-:Y:S01]  /*39e0*/  ISETP.GT.U32.AND P0, PT, R18, 0xfffff, PT ;  /* 0x000fffff1200780c */ /* 0x000fe20003f04070 */
[----:B------:R-:W-:Y:S01]  /*39f0*/  IMAD.MOV.U32 R4, RZ, RZ, R8 ;  /* 0x000000ffff047224 */ /* 0x000fe200078e0008 */
[----:B------:R-:W-:Y:S01]  /*3a00*/  MOV R13, 0x3ed0f5d2 ;  /* 0x3ed0f5d2000d7802 */ /* 0x000fe20000000f00 */
[--C-:B------:R-:W-:Y:S01]  /*3a10*/  IMAD.MOV.U32 R5, RZ, RZ, R18.reuse ;  /* 0x000000ffff057224 */ /* 0x100fe200078e0012 */
[----:B------:R-:W-:Y:S01]  /*3a20*/  UMOV UR4, 0x7d2cafe2 ;  /* 0x7d2cafe200047882 */ /* 0x000fe20000000000 */
[----:B------:R-:W-:Y:S01]  /*3a30*/  IMAD.MOV.U32 R9, RZ, RZ, R18 ;  /* 0x000000ffff097224 */ /* 0x000fe200078e0012 */
[----:B------:R-:W-:Y:S01]  /*3a40*/  UMOV UR5, 0x3eb0f5ff ;  /* 0x3eb0f5ff00057882 */ /* 0x000fe20000000000 */
[----:B------:R-:W-:Y:S01]  /*3a50*/  IMAD.MOV.U32 R12, RZ, RZ, 0x41ad3b5a ;  /* 0x41ad3b5aff0c7424 */ /* 0x000fe200078e00ff */
[----:B------:R-:W-:Y:S01]  /*3a60*/  UMOV UR8, 0x3b39803f ;  /* 0x3b39803f00087882 */ /* 0x000fe20000000000 */
[----:B------:R-:W-:-:S04]  /*3a70*/  UMOV UR9, 0x3c7abc9e ;  /* 0x3c7abc9e00097882 */ /* 0x000fc80000000000 */
[----:B------:R-:W-:-:S10]  /*3a80*/  @!P0 DMUL R4, R4, 1.80143985094819840000e+16 ;  /* 0x4350000004048828 */ /* 0x000fd40000000000 */
[----:B------:R-:W-:Y:S02]  /*3a90*/  @!P0 IMAD.MOV.U32 R9, RZ, RZ, R5 ;  /* 0x000000ffff098224 */ /* 0x000fe400078e0005 */
[----:B------:R-:W-:-:S03]  /*3aa0*/  @!P0 IMAD.MOV.U32 R8, RZ, RZ, R4 ;  /* 0x000000ffff088224 */ /* 0x000fc600078e0004 */
[----:B------:R-:W-:Y:S02]  /*3ab0*/  LOP3.LUT R9, R9, 0x800fffff, RZ, 0xc0, !PT ;  /* 0x800fffff09097812 */ /* 0x000fe400078ec0ff */
[----:B------:R-:W-:Y:S01]  /*3ac0*/  MOV R10, R8 ;  /* 0x00000008000a7202 */ /* 0x000fe20000000f00 */
[----:B------:R-:W-:Y:S01]  /*3ad0*/  IMAD.MOV.U32 R8, RZ, RZ, RZ ;  /* 0x000000ffff087224 */ /* 0x000fe200078e00ff */
[----:B------:R-:W-:-:S04]  /*3ae0*/  LOP3.LUT R9, R9, 0x3ff00000, RZ, 0xfc, !PT ;  /* 0x3ff0000009097812 */ /* 0x000fc800078efcff */
[----:B------:R-:W-:Y:S01]  /*3af0*/  ISETP.GE.U32.AND P1, PT, R9, 0x3ff6a09f, PT ;  /* 0x3ff6a09f0900780c */ /* 0x000fe20003f26070 */
[----:B------:R-:W-:-:S12]  /*3b00*/  IMAD.MOV.U32 R11, RZ, RZ, R9 ;  /* 0x000000ffff0b7224 */ /* 0x000fd800078e0009 */
[----:B------:R-:W-:-:S04]  /*3b10*/  @P1 VIADD R4, R11, 0xfff00000 ;  /* 0xfff000000b041836 */ /* 0x000fc80000000000 */
[----:B------:R-:W-:Y:S01]  /*3b20*/  @P1 IMAD.MOV.U32 R11, RZ, RZ, R4 ;  /* 0x000000ffff0b1224 */ /* 0x000fe200078e0004 */
[----:B------:R-:W-:Y:S02]  /*3b30*/  SHF.R.U32.HI R4, RZ, 0x14, R18 ;  /* 0x00000014ff047819 */ /* 0x000fe40000011612 */
[----:B------:R-:W-:-:S03]  /*3b40*/  @!P0 LEA.HI R4, R5, 0xffffffca, RZ, 0xc ;  /* 0xffffffca05048811 */ /* 0x000fc600078f60ff */
[C---:B------:R-:W-:Y:S02]  /*3b50*/  DADD R14, R10.reuse, 1 ;  /* 0x3ff000000a0e7429 */ /* 0x040fe40000000000 */
[----:B------:R-:W-:Y:S01]  /*3b60*/  DADD R10, R10, -1 ;  /* 0xbff000000a0a7429 */ /* 0x000fe20000000000 */
[C---:B------:R-:W-:Y:S02]  /*3b70*/  VIADD R5, R4.reuse, 0xfffffc01 ;  /* 0xfffffc0104057836 */ /* 0x040fe40000000000 */
[----:B------:R-:W-:Y:S01]  /*3b80*/  @P1 VIADD R5, R4, 0xfffffc02 ;  /* 0xfffffc0204051836 */ /* 0x000fe20000000000 */
[----:B------:R-:W0:Y:S02]  /*3b90*/  MUFU.RCP64H R9, R15 ;  /* 0x0000000f00097308 */ /* 0x000e240000001800 */
[----:B0-----:R-:W-:-:S08]  /*3ba0*/  DFMA R14, -R14, R8, 1 ;  /* 0x3ff000000e0e742b */ /* 0x001fd00000000108 */
[----:B------:R-:W-:-:S08]  /*3bb0*/  DFMA R14, R14, R14, R14 ;  /* 0x0000000e0e0e722b */ /* 0x000fd0000000000e */
[----:B------:R-:W-:-:S08]  /*3bc0*/  DFMA R14, R8, R14, R8 ;  /* 0x0000000e080e722b */ /* 0x000fd00000000008 */
[----:B------:R-:W-:-:S08]  /*3bd0*/  DMUL R8, R10, R14 ;  /* 0x0000000e0a087228 */ /* 0x000fd00000000000 */
[----:B------:R-:W-:-:S08]  /*3be0*/  DFMA R8, R10, R14, R8 ;  /* 0x0000000e0a08722b */ /* 0x000fd00000000008 */
[----:B------:R-:W-:-:S08]  /*3bf0*/  DMUL R22, R8, R8 ;  /* 0x0000000808167228 */ /* 0x000fd00000000000 */
[----:B------:R-:W-:Y:S01]  /*3c00*/  DFMA R12, R22, UR4, R12 ;  /* 0x00000004160c7c2b */ /* 0x000fe2000800000c */
[----:B------:R-:W-:Y:S01]  /*3c10*/  UMOV UR4, 0x75488a3f ;  /* 0x75488a3f00047882 */ /* 0x000fe20000000000 */
[----:B------:R-:W-:-:S06]  /*3c20*/  UMOV UR5, 0x3ef3b20a ;  /* 0x3ef3b20a00057882 */ /* 0x000fcc0000000000 */
[----:B------:R-:W-:Y:S01]  /*3c30*/  DFMA R20, R22, R12, UR4 ;  /* 0x0000000416147e2b */ /* 0x000fe2000800000c */
[----:B------:R-:W-:Y:S01]  /*3c40*/  UMOV UR4, 0xe4faecd5 ;  /* 0xe4faecd500047882 */ /* 0x000fe20000000000 */
[----:B------:R-:W-:Y:S01]  /*3c50*/  UMOV UR5, 0x3f1745cd ;  /* 0x3f1745cd00057882 */ /* 0x000fe20000000000 */
[----:B------:R-:W-:-:S05]  /*3c60*/  DADD R12, R10, -R8 ;  /* 0x000000000a0c7229 */ /* 0x000fca0000000808 */
[----:B------:R-:W-:Y:S01]  /*3c70*/  DFMA R20, R22, R20, UR4 ;  /* 0x0000000416147e2b */ /* 0x000fe20008000014 */
[----:B------:R-:W-:Y:S01]  /*3c80*/  UMOV UR4, 0x258a578b ;  /* 0x258a578b00047882 */ /* 0x000fe20000000000 */
[----:B------:R-:W-:Y:S01]  /*3c90*/  UMOV UR5, 0x3f3c71c7 ;  /* 0x3f3c71c700057882 */ /* 0x000fe20000000000 */
[----:B------:R-:W-:-:S05]  /*3ca0*/  DADD R12, R12, R12 ;  /* 0x000000000c0c7229 */ /* 0x000fca000000000c */
[----:B------:R-:W-:Y:S01]  /*3cb0*/  DFMA R20, R22, R20, UR4 ;  /* 0x0000000416147e2b */ /* 0x000fe20008000014 */
[----:B------:R-:W-:Y:S01]  /*3cc0*/  UMOV UR4, 0x9242b910 ;  /* 0x9242b91000047882 */ /* 0x000fe20000000000 */
[----:B------:R-:W-:Y:S01]  /*3cd0*/  UMOV UR5, 0x3f624924 ;  /* 0x3f62492400057882 */ /* 0x000fe20000000000 */
[----:B------:R-:W-:-:S05]  /*3ce0*/  DFMA R12, R10, -R8, R12 ;  /* 0x800000080a0c722b */ /* 0x000fca000000000c */
[----:B------:R-:W-:Y:S01]  /*3cf0*/  DFMA R20, R22, R20, UR4 ;  /* 0x0000000416147e2b */ /* 0x000fe20008000014 */
[----:B------:R-:W-:Y:S01]  /*3d00*/  UMOV UR4, 0x99999dfb ;  /* 0x99999dfb00047882 */ /* 0x000fe20000000000 */
[----:B------:R-:W-:Y:S01]  /*3d10*/  UMOV UR5, 0x3f899999 ;  /* 0x3f89999900057882 */ /* 0x000fe20000000000 */
[----:B------:R-:W-:Y:S02]  /*3d20*/  DMUL R12, R14, R12 ;  /* 0x0000000c0e0c7228 */ /* 0x000fe40000000000 */
[----:B------:R-:W-:-:S03]  /*3d30*/  DMUL R14, R8, R8 ;  /* 0x00000008080e7228 */ /* 0x000fc60000000000 */
[----:B------:R-:W-:Y:S01]  /*3d40*/  DFMA R20, R22, R20, UR4 ;  /* 0x0000000416147e2b */ /* 0x000fe20008000014 */
[----:B------:R-:W-:Y:S01]  /*3d50*/  UMOV UR4, 0x55555555 ;  /* 0x5555555500047882 */ /* 0x000fe20000000000 */
[----:B------:R-:W-:-:S03]  /*3d60*/  UMOV UR5, 0x3fb55555 ;  /* 0x3fb5555500057882 */ /* 0x000fc60000000000 */
[----:B------:R-:W-:-:S03]  /*3d70*/  DFMA R18, R8, R8, -R14 ;  /* 0x000000080812722b */ /* 0x000fc6000000080e */
[----:B------:R-:W-:-:S08]  /*3d80*/  DFMA R10, R22, R20, UR4 ;  /* 0x00000004160a7e2b */ /* 0x000fd00008000014 */
[----:B------:R-:W-:Y:S01]  /*3d90*/  DADD R16, -R10, UR4 ;  /* 0x000000040a107e29 */ /* 0x000fe20008000100 */
[----:B------:R-:W-:Y:S01]  /*3da0*/  UMOV UR4, 0xb9e7b0 ;  /* 0x00b9e7b000047882 */ /* 0x000fe20000000000 */
[----:B------:R-:W-:-:S06]  /*3db0*/  UMOV UR5, 0x3c46a4cb ;  /* 0x3c46a4cb00057882 */ /* 0x000fcc0000000000 */
[----:B------:R-:W-:Y:S02]  /*3dc0*/  DFMA R16, R22, R20, R16 ;  /* 0x000000141610722b */ /* 0x000fe40000000010 */
[----:B------:R-:W-:Y:S01]  /*3dd0*/  DMUL R22, R8, R14 ;  /* 0x0000000e08167228 */ /* 0x000fe20000000000 */
[----:B------:R-:W-:Y:S02]  /*3de0*/  VIADD R21, R13, 0x100000 ;  /* 0x001000000d157836 */ /* 0x000fe40000000000 */
[----:B------:R-:W-:-:S03]  /*3df0*/  IMAD.MOV.U32 R20, RZ, RZ, R12 ;  /* 0x000000ffff147224 */ /* 0x000fc600078e000c */
[----:B------:R-:W-:Y:S01]  /*3e00*/  DADD R16, R16, -UR4 ;  /* 0x8000000410107e29 */ /* 0x000fe20008000000 */
[----:B------:R-:W-:Y:S01]  /*3e10*/  UMOV UR4, 0x80000000 ;  /* 0x8000000000047882 */ /* 0x000fe20000000000 */
[----:B------:R-:W-:Y:S01]  /*3e20*/  UMOV UR5, 0x43300000 ;  /* 0x4330000000057882 */ /* 0x000fe20000000000 */
[C---:B------:R-:W-:Y:S02]  /*3e30*/  DFMA R20, R8.reuse, R20, R18 ;  /* 0x000000140814722b */ /* 0x040fe40000000012 */
[----:B------:R-:W-:-:S08]  /*3e40*/  DFMA R18, R8, R14, -R22 ;  /* 0x0000000e0812722b */ /* 0x000fd00000000816 */
[----:B------:R-:W-:Y:S02]  /*3e50*/  DFMA R18, R12, R14, R18 ;  /* 0x0000000e0c12722b */ /* 0x000fe40000000012 */
[----:B------:R-:W-:-:S06]  /*3e60*/  DADD R14, R10, R16 ;  /* 0x000000000a0e7229 */ /* 0x000fcc0000000010 */
[----:B------:R-:W-:Y:S02]  /*3e70*/  DFMA R18, R8, R20, R18 ;  /* 0x000000140812722b */ /* 0x000fe40000000012 */
[----:B------:R-:W-:Y:S02]  /*3e80*/  DADD R20, R10, -R14 ;  /* 0x000000000a147229 */ /* 0x000fe4000000080e */
[----:B------:R-:W-:-:S06]  /*3e90*/  DMUL R10, R14, R22 ;  /* 0x000000160e0a7228 */ /* 0x000fcc0000000000 */
[----:B------:R-:W-:Y:S02]  /*3ea0*/  DADD R20, R16, R20 ;  /* 0x0000000010147229 */ /* 0x000fe40000000014 */
[----:B------:R-:W-:-:S08]  /*3eb0*/  DFMA R16, R14, R22, -R10 ;  /* 0x000000160e10722b */ /* 0x000fd0000000080a */
[----:B------:R-:W-:-:S08]  /*3ec0*/  DFMA R16, R14, R18, R16 ;  /* 0x000000120e10722b */ /* 0x000fd00000000010 */
[----:B------:R-:W-:-:S08]  /*3ed0*/  DFMA R20, R20, R22, R16 ;  /* 0x000000161414722b */ /* 0x000fd00000000010 */
[----:B------:R-:W-:-:S08]  /*3ee0*/  DADD R16, R10, R20 ;  /* 0x000000000a107229 */ /* 0x000fd00000000014 */
[--C-:B------:R-:W-:Y:S02]  /*3ef0*/  DADD R14, R8, R16.reuse ;  /* 0x00000000080e7229 */ /* 0x100fe40000000010 */
[----:B------:R-:W-:-:S06]  /*3f00*/  DADD R10, R10, -R16 ;  /* 0x000000000a0a7229 */ /* 0x000fcc0000000810 */
[----:B------:R-:W-:Y:S02]  /*3f10*/  DADD R8, R8, -R14 ;  /* 0x0000000008087229 */ /* 0x000fe4000000080e */
[----:B------:R-:W-:-:S06]  /*3f20*/  DADD R10, R20, R10 ;  /* 0x00000000140a7229 */ /* 0x000fcc000000000a */
[----:B------:R-:W-:-:S08]  /*3f30*/  DADD R8, R16, R8 ;  /* 0x0000000010087229 */ /* 0x000fd00000000008 */
[----:B------:R-:W-:Y:S01]  /*3f40*/  DADD R10, R10, R8 ;  /* 0x000000000a0a7229 */ /* 0x000fe20000000008 */
[----:B------:R-:W-:Y:S01]  /*3f50*/  LOP3.LUT R8, R5, 0x80000000, RZ, 0x3c, !PT ;  /* 0x8000000005087812 */ /* 0x000fe200078e3cff */
[----:B------:R-:W-:-:S06]  /*3f60*/  IMAD.MOV.U32 R9, RZ, RZ, 0x43300000 ;  /* 0x43300000ff097424 */ /* 0x000fcc00078e00ff */
[----:B------:R-:W-:Y:S02]  /*3f70*/  DADD R12, R12, R10 ;  /* 0x000000000c0c7229 */ /* 0x000fe4000000000a */
[----:B------:R-:W-:Y:S01]  /*3f80*/  DADD R8, R8, -UR4 ;  /* 0x8000000408087e29 */ /* 0x000fe20008000000 */
[----:B------:R-:W-:Y:S01]  /*3f90*/  UMOV UR4, 0xfefa39ef ;  /* 0xfefa39ef00047882 */ /* 0x000fe20000000000 */
[----:B------:R-:W-:-:S04]  /*3fa0*/  UMOV UR5, 0x3fe62e42 ;  /* 0x3fe62e4200057882 */ /* 0x000fc80000000000 */
[----:B------:R-:W-:-:S08]  /*3fb0*/  DADD R10, R14, R12 ;  /* 0x000000000e0a7229 */ /* 0x000fd0000000000c */
[--C-:B------:R-:W-:Y:S02]  /*3fc0*/  DFMA R4, R8, UR4, R10.reuse ;  /* 0x0000000408047c2b */ /* 0x100fe4000800000a */
[----:B------:R-:W-:-:S06]  /*3fd0*/  DADD R16, R14, -R10 ;  /* 0x000000000e107229 */ /* 0x000fcc000000080a */
[----:B------:R-:W-:Y:S02]  /*3fe0*/  DFMA R14, R8, -UR4, R4 ;  /* 0x80000004080e7c2b */ /* 0x000fe40008000004 */
[----:B------:R-:W-:-:S06]  /*3ff0*/  DADD R16, R12, R16 ;  /* 0x000000000c107229 */ /* 0x000fcc0000000010 */
[----:B------:R-:W-:-:S08]  /*4000*/  DADD R14, -R10, R14 ;  /* 0x000000000a0e7229 */ /* 0x000fd0000000010e */
[----:B------:R-:W-:Y:S01]  /*4010*/  DADD R12, R16, -R14 ;  /* 0x00000000100c7229 */ /* 0x000fe2000000080e */
[----:B------:R-:W-:Y:S01]  /*4020*/  MOV R14, 0x652b82fe ;  /* 0x652b82fe000e7802 */ /* 0x000fe20000000f00 */
[----:B------:R-:W-:-:S06]  /*4030*/  IMAD.MOV.U32 R15, RZ, RZ, 0x3ff71547 ;  /* 0x3ff71547ff0f7424 */ /* 0x000fcc00078e00ff */
[----:B------:R-:W-:-:S08]  /*4040*/  DFMA R12, R8, UR8, R12 ;  /* 0x00000008080c7c2b */ /* 0x000fd0000800000c */
[----:B------:R-:W-:-:S08]  /*4050*/  DADD R10, R4, R12 ;  /* 0x00000000040a7229 */ /* 0x000fd0000000000c */
[----:B------:R-:W-:Y:S02]  /*4060*/  DADD R4, R4, -R10 ;  /* 0x0000000004047229 */ /* 0x000fe4000000080a */
[----:B------:R-:W-:-:S06]  /*4070*/  DMUL R8, R10, 2 ;  /* 0x400000000a087828 */ /* 0x000fcc0000000000 */
[----:B------:R-:W-:Y:S02]  /*4080*/  DADD R4, R12, R4 ;  /* 0x000000000c047229 */ /* 0x000fe40000000004 */
[----:B------:R-:W-:-:S08]  /*4090*/  DFMA R10, R10, 2, -R8 ;  /* 0x400000000a0a782b */ /* 0x000fd00000000808 */
[----:B------:R-:W-:-:S08]  /*40a0*/  DFMA R10, R4, 2, R10 ;  /* 0x40000000040a782b */ /* 0x000fd0000000000a */
[----:B------:R-:W-:-:S08]  /*40b0*/  DADD R16, R8, R10 ;  /* 0x0000000008107229 */ /* 0x000fd0000000000a */
[----:B------:R-:W-:Y:S02]  /*40c0*/  DFMA R14, R16, R14, 6.75539944105574400000e+15 ;  /* 0x43380000100e742b */ /* 0x000fe4000000000e */
[----:B------:R-:W-:Y:S01]  /*40d0*/  FSETP.GEU.AND P0, PT, |R17|, 4.1917929649353027344, PT ;  /* 0x4086232b1100780b */ /* 0x000fe20003f0e200 */
[----:B------:R-:W-:-:S05]  /*40e0*/  DADD R8, R8, -R16 ;  /* 0x0000000008087229 */ /* 0x000fca0000000810 */
[----:B------:R-:W-:-:S03]  /*40f0*/  DADD R4, R14, -6.75539944105574400000e+15 ;  /* 0xc33800000e047429 */ /* 0x000fc60000000000 */
[----:B------:R-:W-:-:S05]  /*4100*/  DADD R10, R10, R8 ;  /* 0x000000000a0a7229 */ /* 0x000fca0000000008 */
[----:B------:R-:W-:Y:S01]  /*4110*/  DFMA R12, R4, -UR4, R16 ;  /* 0x80000004040c7c2b */ /* 0x000fe20008000010 */
[----:B------:R-:W-:Y:S01]  /*4120*/  UMOV UR4, 0x3b39803f ;  /* 0x3b39803f00047882 */ /* 0x000fe20000000000 */
[----:B------:R-:W-:-:S06]  /*4130*/  UMOV UR5, 0x3c7abc9e ;  /* 0x3c7abc9e00057882 */ /* 0x000fcc0000000000 */
[----:B------:R-:W-:Y:S01]  /*4140*/  DFMA R12, R4, -UR4, R12 ;  /* 0x80000004040c7c2b */ /* 0x000fe2000800000c */
[----:B------:R-:W-:Y:S01]  /*4150*/  UMOV UR4, 0x69ce2bdf ;  /* 0x69ce2bdf00047882 */ /* 0x000fe20000000000 */
[----:B------:R-:W-:Y:S01]  /*4160*/  IMAD.MOV.U32 R4, RZ, RZ, -0x35dec16 ;  /* 0xfca213eaff047424 */ /* 0x000fe200078e00ff */
[----:B------:R-:W-:Y:S01]  /*4170*/  UMOV UR5, 0x3e5ade15 ;  /* 0x3e5ade1500057882 */ /* 0x000fe20000000000 */
[----:B------:R-:W-:-:S06]  /*4180*/  IMAD.MOV.U32 R5, RZ, RZ, 0x3e928af3 ;  /* 0x3e928af3ff057424 */ /* 0x000fcc00078e00ff */
[----:B------:R-:W-:Y:S01]  /*4190*/  DFMA R4, R12, UR4, R4 ;  /* 0x000000040c047c2b */ /* 0x000fe20008000004 */
[----:B------:R-:W-:Y:S01]  /*41a0*/  UMOV UR4, 0x62401315 ;  /* 0x6240131500047882 */ /* 0x000fe20000000000 */
[----:B------:R-:W-:-:S06]  /*41b0*/  UMOV UR5, 0x3ec71dee ;  /* 0x3ec71dee00057882 */ /* 0x000fcc0000000000 */
[----:B------:R-:W-:Y:S01]  /*41c0*/  DFMA R4, R12, R4, UR4 ;  /* 0x000000040c047e2b */ /* 0x000fe20008000004 */
        /* <DEDUP_REMOVED lines=20> */
[----:B------:R-:W-:-:S08]  /*4310*/  DFMA R4, R12, R4, UR4 ;  /* 0x000000040c047e2b */ /* 0x000fd00008000004 */
[----:B------:R-:W-:-:S08]  /*4320*/  DFMA R4, R12, R4, 1 ;  /* 0x3ff000000c04742b */ /* 0x000fd00000000004 */
[----:B------:R-:W-:-:S10]  /*4330*/  DFMA R4, R12, R4, 1 ;  /* 0x3ff000000c04742b */ /* 0x000fd40000000004 */
[----:B------:R-:W-:Y:S02]  /*4340*/  IMAD R13, R14, 0x100000, R5 ;  /* 0x001000000e0d7824 */ /* 0x000fe400078e0205 */
[----:B------:R-:W-:Y:S01]  /*4350*/  IMAD.MOV.U32 R12, RZ, RZ, R4 ;  /* 0x000000ffff0c7224 */ /* 0x000fe200078e0004 */
[----:B------:R-:W-:Y:S06]  /*4360*/  @!P0 BRA `(.L_x_113) ;  /* 0x0000000000308947 */ /* 0x000fec0003800000 */
[----:B------:R-:W-:Y:S01]  /*4370*/  FSETP.GEU.AND P1, PT, |R17|, 4.2275390625, PT ;  /* 0x408748001100780b */ /* 0x000fe20003f2e200 */
[C---:B------:R-:W-:Y:S02]  /*4380*/  DADD R12, R16.reuse, +INF ;  /* 0x7ff00000100c7429 */ /* 0x040fe40000000000 */
[----:B------:R-:W-:-:S08]  /*4390*/  DSETP.GEU.AND P0, PT, R16, RZ, PT ;  /* 0x000000ff1000722a */ /* 0x000fd00003f0e000 */
[----:B------:R-:W-:Y:S02]  /*43a0*/  FSEL R12, R12, RZ, P0 ;  /* 0x000000ff0c0c7208 */ /* 0x000fe40000000000 */
[----:B------:R-:W-:Y:S02]  /*43b0*/  @!P1 LEA.HI R8, R14, R14, RZ, 0x1 ;  /* 0x0000000e0e089211 */ /* 0x000fe400078f08ff */
[----:B------:R-:W-:Y:S02]  /*43c0*/  FSEL R13, R13, RZ, P0 ;  /* 0x000000ff0d0d7208 */ /* 0x000fe40000000000 */
[----:B------:R-:W-:-:S04]  /*43d0*/  @!P1 SHF.R.S32.HI R8, RZ, 0x1, R8 ;  /* 0x00000001ff089819 */ /* 0x000fc80000011408 */
[----:B------:R-:W-:Y:S01]  /*43e0*/  @!P1 IADD3 R9, PT, PT, R14, -R8, RZ ;  /* 0x800000080e099210 */ /* 0x000fe20007ffe0ff */
[----:B------:R-:W-:Y:S02]  /*43f0*/  @!P1 IMAD R5, R8, 0x100000, R5 ;  /* 0x0010000008059824 */ /* 0x000fe400078e0205 */
[----:B------:R-:W-:Y:S01]  /*4400*/  @!P1 IMAD.MOV.U32 R8, RZ, RZ, RZ ;  /* 0x000000ffff089224 */ /* 0x000fe200078e00ff */
[----:B------:R-:W-:-:S06]  /*4410*/  @!P1 LEA R9, R9, 0x3ff00000, 0x14 ;  /* 0x3ff0000009099811 */ /* 0x000fcc00078ea0ff */
[----:B------:R-:W-:-:S11]  /*4420*/  @!P1 DMUL R12, R4, R8 ;  /* 0x00000008040c9228 */ /* 0x000fd60000000000 */
.L_x_113:
[----:B------:R-:W-:Y:S01]  /*4430*/  DFMA R10, R10, R12, R12 ;  /* 0x0000000c0a0a722b */ /* 0x000fe2000000000c */
[----:B------:R-:W-:Y:S01]  /*4440*/  IMAD.MOV.U32 R8, RZ, RZ, R3 ;  /* 0x000000ffff087224 */ /* 0x000fe200078e0003 */
[----:B------:R-:W-:Y:S01]  /*4450*/  DSETP.NEU.AND P0, PT, |R12|, +INF , PT ;  /* 0x7ff000000c00742a */ /* 0x000fe20003f0d200 */
[----:B------:R-:W-:-:S07]  /*4460*/  IMAD.MOV.U32 R9, RZ, RZ, 0x0 ;  /* 0x00000000ff097424 */ /* 0x000fce00078e00ff */
[----:B------:R-:W-:Y:S02]  /*4470*/  FSEL R4, R12, R10, !P0 ;  /* 0x0000000a0c047208 */ /* 0x000fe40004000000 */
[----:B------:R-:W-:Y:S01]  /*4480*/  FSEL R10, R13, R11, !P0 ;  /* 0x0000000b0d0a7208 */ /* 0x000fe20004000000 */
[----:B------:R-:W-:Y:S06]  /*4490*/  RET.REL.NODEC R8 `(_Z13regionGrowingPiS_PfS_i) ;  /* 0xffffffb808d87950 */ /* 0x000fec0003c3ffff */
.L_x_114:
        /* <DEDUP_REMOVED lines=14> */
.L_x_117:


//--------------------- .nv.shared.reserved.0     --------------------------
	.section	.nv.shared.reserved.0,"aw",@nobits
	.weak		__nv_reservedSMEM_offset_0_alias
	.size		__nv_reservedSMEM_offset_0_alias, 0, 64
	.other		__nv_reservedSMEM_offset_0_alias,@"STO_CUDA_RESERVED_SHARED STV_DEFAULT"
__nv_reservedSMEM_offset_0_alias:
	.zero		0
	.zero		64


//--------------------- .nv.constant0._Z10regionMaskPiS_i --------------------------
	.section	.nv.constant0._Z10regionMaskPiS_i,"a",@progbits
	.sectionflags	@""
	.align	4
.nv.constant0._Z10regionMaskPiS_i:
	.zero		916


//--------------------- .nv.constant0._Z13regionGrowingPiS_PfS_i --------------------------
	.section	.nv.constant0._Z13regionGrowingPiS_PfS_i,"a",@progbits
	.sectionflags	@""
	.align	4
.nv.constant0._Z13regionGrowingPiS_PfS_i:
	.zero		932


//--------------------- SYMBOLS --------------------------

	.type		.nv.reservedSmem.offset0,@object
	.size		.nv.reservedSmem.offset0,0x4
